//
// Generated by NVIDIA NVVM Compiler
//
// Compiler Build ID: CL-36424714
// Cuda compilation tools, release 13.0, V13.0.88
// Based on NVVM 20.0.0
//

.version 9.0
.target sm_100
.address_size 64

	// .globl	_Z6matAddPiS_S_i7QUARTERS0_S0_ib
.extern .func __assertfail
(
	.param .b64 __assertfail_param_0,
	.param .b64 __assertfail_param_1,
	.param .b32 __assertfail_param_2,
	.param .b64 __assertfail_param_3,
	.param .b64 __assertfail_param_4
)
;
.global .align 1 .b8 __unnamed_1[48] = {118, 111, 105, 100, 32, 103, 101, 116, 95, 115, 117, 98, 95, 111, 102, 102, 115, 101, 116, 40, 105, 110, 116, 44, 32, 81, 85, 65, 82, 84, 69, 82, 44, 32, 105, 110, 116, 32, 38, 44, 32, 105, 110, 116, 32, 38, 41};
.global .align 1 .b8 $str[6] = {102, 97, 108, 115, 101};
.global .align 1 .b8 $str$1[27] = {47, 116, 109, 112, 47, 115, 97, 115, 115, 95, 99, 117, 95, 101, 98, 106, 106, 50, 116, 53, 121, 47, 107, 46, 99, 117};

.visible .entry _Z6matAddPiS_S_i7QUARTERS0_S0_ib(
	.param .u64 .ptr .align 1 _Z6matAddPiS_S_i7QUARTERS0_S0_ib_param_0,
	.param .u64 .ptr .align 1 _Z6matAddPiS_S_i7QUARTERS0_S0_ib_param_1,
	.param .u64 .ptr .align 1 _Z6matAddPiS_S_i7QUARTERS0_S0_ib_param_2,
	.param .u32 _Z6matAddPiS_S_i7QUARTERS0_S0_ib_param_3,
	.param .u32 _Z6matAddPiS_S_i7QUARTERS0_S0_ib_param_4,
	.param .u32 _Z6matAddPiS_S_i7QUARTERS0_S0_ib_param_5,
	.param .u32 _Z6matAddPiS_S_i7QUARTERS0_S0_ib_param_6,
	.param .u32 _Z6matAddPiS_S_i7QUARTERS0_S0_ib_param_7,
	.param .u8 _Z6matAddPiS_S_i7QUARTERS0_S0_ib_param_8
)
{
	.reg .pred 	%p<17>;
	.reg .b16 	%rs<2>;
	.reg .b32 	%r<64>;
	.reg .b64 	%rd<37>;

	ld.param.u64 	%rd4, [_Z6matAddPiS_S_i7QUARTERS0_S0_ib_param_0];
	ld.param.u64 	%rd5, [_Z6matAddPiS_S_i7QUARTERS0_S0_ib_param_1];
	ld.param.u64 	%rd6, [_Z6matAddPiS_S_i7QUARTERS0_S0_ib_param_2];
	ld.param.u32 	%r10, [_Z6matAddPiS_S_i7QUARTERS0_S0_ib_param_3];
	ld.param.u32 	%r58, [_Z6matAddPiS_S_i7QUARTERS0_S0_ib_param_4];
	ld.param.u32 	%r60, [_Z6matAddPiS_S_i7QUARTERS0_S0_ib_param_5];
	ld.param.u32 	%r62, [_Z6matAddPiS_S_i7QUARTERS0_S0_ib_param_6];
	ld.param.u32 	%r14, [_Z6matAddPiS_S_i7QUARTERS0_S0_ib_param_7];
	ld.param.s8 	%rs1, [_Z6matAddPiS_S_i7QUARTERS0_S0_ib_param_8];
	cvta.to.global.u64 	%rd1, %rd6;
	cvta.to.global.u64 	%rd2, %rd5;
	cvta.to.global.u64 	%rd3, %rd4;
	mov.b32 	%r15, 1;
	shl.b32 	%r16, %r15, %r14;
	mov.u32 	%r17, %ctaid.x;
	mov.u32 	%r18, %ntid.x;
	mov.u32 	%r19, %tid.x;
	mad.lo.s32 	%r1, %r17, %r18, %r19;
	mov.u32 	%r20, %ctaid.y;
	mov.u32 	%r21, %ntid.y;
	mov.u32 	%r22, %tid.y;
	mad.lo.s32 	%r2, %r20, %r21, %r22;
	shr.u32 	%r23, %r16, 31;
	add.s32 	%r24, %r16, %r23;
	shr.s32 	%r3, %r24, 1;
	setp.gt.s32 	%p1, %r58, 1;
	@%p1 bra 	$L__BB0_4;
	setp.eq.s32 	%p4, %r58, 0;
	mov.u32 	%r59, %r58;
	@%p4 bra 	$L__BB0_7;
	setp.eq.s32 	%p5, %r58, 1;
	@%p5 bra 	$L__BB0_3;
	bra.uni 	$L__BB0_6;
$L__BB0_3:
	mov.b32 	%r58, 0;
	mov.u32 	%r59, %r3;
	bra.uni 	$L__BB0_7;
$L__BB0_4:
	setp.eq.s32 	%p2, %r58, 2;
	@%p2 bra 	$L__BB0_25;
	setp.eq.s32 	%p3, %r58, 3;
	mov.u32 	%r58, %r3;
	mov.u32 	%r59, %r3;
	@%p3 bra 	$L__BB0_7;
$L__BB0_6:
	mov.u64 	%rd7, $str;
	cvta.global.u64 	%rd8, %rd7;
	mov.u64 	%rd9, $str$1;
	cvta.global.u64 	%rd10, %rd9;
	mov.u64 	%rd11, __unnamed_1;
	cvta.global.u64 	%rd12, %rd11;
	{ // callseq 0, 0
	.param .b64 param0;
	st.param.b64 	[param0], %rd8;
	.param .b64 param1;
	st.param.b64 	[param1], %rd10;
	.param .b32 param2;
	st.param.b32 	[param2], 57;
	.param .b64 param3;
	st.param.b64 	[param3], %rd12;
	.param .b64 param4;
	st.param.b64 	[param4], 1;
	call.uni 
	__assertfail, 
	(
	param0, 
	param1, 
	param2, 
	param3, 
	param4
	);
	} // callseq 0
	mov.b32 	%r58, 0;
	mov.u32 	%r59, %r58;
$L__BB0_7:
	setp.gt.s32 	%p6, %r60, 1;
	@%p6 bra 	$L__BB0_11;
	setp.eq.s32 	%p9, %r60, 0;
	mov.u32 	%r61, %r60;
	@%p9 bra 	$L__BB0_14;
	setp.eq.s32 	%p10, %r60, 1;
	@%p10 bra 	$L__BB0_10;
	bra.uni 	$L__BB0_13;
$L__BB0_10:
	mov.b32 	%r60, 0;
	mov.u32 	%r61, %r3;
	bra.uni 	$L__BB0_14;
$L__BB0_11:
	setp.eq.s32 	%p7, %r60, 2;
	@%p7 bra 	$L__BB0_26;
	setp.eq.s32 	%p8, %r60, 3;
	mov.u32 	%r60, %r3;
	mov.u32 	%r61, %r3;
	@%p8 bra 	$L__BB0_14;
$L__BB0_13:
	mov.u64 	%rd13, $str;
	cvta.global.u64 	%rd14, %rd13;
	mov.u64 	%rd15, $str$1;
	cvta.global.u64 	%rd16, %rd15;
	mov.u64 	%rd17, __unnamed_1;
	cvta.global.u64 	%rd18, %rd17;
	{ // callseq 1, 0
	.param .b64 param0;
	st.param.b64 	[param0], %rd14;
	.param .b64 param1;
	st.param.b64 	[param1], %rd16;
	.param .b32 param2;
	st.param.b32 	[param2], 57;
	.param .b64 param3;
	st.param.b64 	[param3], %rd18;
	.param .b64 param4;
	st.param.b64 	[param4], 1;
	call.uni 
	__assertfail, 
	(
	param0, 
	param1, 
	param2, 
	param3, 
	param4
	);
	} // callseq 1
	mov.b32 	%r60, 0;
	mov.u32 	%r61, %r60;
$L__BB0_14:
	setp.gt.s32 	%p11, %r62, 1;
	@%p11 bra 	$L__BB0_18;
	setp.eq.s32 	%p14, %r62, 0;
	mov.u32 	%r63, %r62;
	@%p14 bra 	$L__BB0_21;
	setp.eq.s32 	%p15, %r62, 1;
	@%p15 bra 	$L__BB0_17;
	bra.uni 	$L__BB0_20;
$L__BB0_17:
	mov.b32 	%r62, 0;
	mov.u32 	%r63, %r3;
	bra.uni 	$L__BB0_21;
$L__BB0_18:
	setp.eq.s32 	%p12, %r62, 2;
	@%p12 bra 	$L__BB0_27;
	setp.eq.s32 	%p13, %r62, 3;
	mov.u32 	%r62, %r3;
	mov.u32 	%r63, %r3;
	@%p13 bra 	$L__BB0_21;
$L__BB0_20:
	mov.u64 	%rd19, $str;
	cvta.global.u64 	%rd20, %rd19;
	mov.u64 	%rd21, $str$1;
	cvta.global.u64 	%rd22, %rd21;
	mov.u64 	%rd23, __unnamed_1;
	cvta.global.u64 	%rd24, %rd23;
	{ // callseq 2, 0
	.param .b64 param0;
	st.param.b64 	[param0], %rd20;
	.param .b64 param1;
	st.param.b64 	[param1], %rd22;
	.param .b32 param2;
	st.param.b32 	[param2], 57;
	.param .b64 param3;
	st.param.b64 	[param3], %rd24;
	.param .b64 param4;
	st.param.b64 	[param4], 1;
	call.uni 
	__assertfail, 
	(
	param0, 
	param1, 
	param2, 
	param3, 
	param4
	);
	} // callseq 2
	mov.b32 	%r62, 0;
	mov.u32 	%r63, %r62;
$L__BB0_21:
	setp.eq.s16 	%p16, %rs1, 0;
	@%p16 bra 	$L__BB0_23;
	add.s32 	%r34, %r58, %r1;
	add.s32 	%r35, %r59, %r2;
	mad.lo.s32 	%r36, %r34, %r10, %r35;
	mul.wide.s32 	%rd25, %r36, 4;
	add.s64 	%rd26, %rd3, %rd25;
	ld.global.u32 	%r37, [%rd26];
	add.s32 	%r38, %r60, %r1;
	add.s32 	%r39, %r61, %r2;
	mad.lo.s32 	%r40, %r38, %r10, %r39;
	mul.wide.s32 	%rd27, %r40, 4;
	add.s64 	%rd28, %rd2, %rd27;
	ld.global.u32 	%r41, [%rd28];
	sub.s32 	%r42, %r37, %r41;
	add.s32 	%r43, %r62, %r1;
	add.s32 	%r44, %r63, %r2;
	mad.lo.s32 	%r45, %r43, %r10, %r44;
	mul.wide.s32 	%rd29, %r45, 4;
	add.s64 	%rd30, %rd1, %rd29;
	st.global.u32 	[%rd30], %r42;
	bra.uni 	$L__BB0_24;
$L__BB0_23:
	add.s32 	%r46, %r58, %r1;
	add.s32 	%r47, %r59, %r2;
	mad.lo.s32 	%r48, %r46, %r10, %r47;
	mul.wide.s32 	%rd31, %r48, 4;
	add.s64 	%rd32, %rd3, %rd31;
	ld.global.u32 	%r49, [%rd32];
	add.s32 	%r50, %r60, %r1;
	add.s32 	%r51, %r61, %r2;
	mad.lo.s32 	%r52, %r50, %r10, %r51;
	mul.wide.s32 	%rd33, %r52, 4;
	add.s64 	%rd34, %rd2, %rd33;
	ld.global.u32 	%r53, [%rd34];
	add.s32 	%r54, %r53, %r49;
	add.s32 	%r55, %r62, %r1;
	add.s32 	%r56, %r63, %r2;
	mad.lo.s32 	%r57, %r55, %r10, %r56;
	mul.wide.s32 	%rd35, %r57, 4;
	add.s64 	%rd36, %rd1, %rd35;
	st.global.u32 	[%rd36], %r54;
$L__BB0_24:
	ret;
$L__BB0_25:
	mov.b32 	%r59, 0;
	mov.u32 	%r58, %r3;
	bra.uni 	$L__BB0_7;
$L__BB0_26:
	mov.b32 	%r61, 0;
	mov.u32 	%r60, %r3;
	bra.uni 	$L__BB0_14;
$L__BB0_27:
	mov.b32 	%r63, 0;
	mov.u32 	%r62, %r3;
	bra.uni 	$L__BB0_21;

}
	// .globl	_Z7matCopyPiS_i7QUARTERS0_i
.visible .entry _Z7matCopyPiS_i7QUARTERS0_i(
	.param .u64 .ptr .align 1 _Z7matCopyPiS_i7QUARTERS0_i_param_0,
	.param .u64 .ptr .align 1 _Z7matCopyPiS_i7QUARTERS0_i_param_1,
	.param .u32 _Z7matCopyPiS_i7QUARTERS0_i_param_2,
	.param .u32 _Z7matCopyPiS_i7QUARTERS0_i_param_3,
	.param .u32 _Z7matCopyPiS_i7QUARTERS0_i_param_4,
	.param .u32 _Z7matCopyPiS_i7QUARTERS0_i_param_5
)
{
	.reg .pred 	%p<11>;
	.reg .b32 	%r<39>;
	.reg .b64 	%rd<21>;

	ld.param.u64 	%rd1, [_Z7matCopyPiS_i7QUARTERS0_i_param_0];
	ld.param.u64 	%rd2, [_Z7matCopyPiS_i7QUARTERS0_i_param_1];
	ld.param.u32 	%r6, [_Z7matCopyPiS_i7QUARTERS0_i_param_2];
	ld.param.u32 	%r35, [_Z7matCopyPiS_i7QUARTERS0_i_param_3];
	ld.param.u32 	%r37, [_Z7matCopyPiS_i7QUARTERS0_i_param_4];
	ld.param.u32 	%r9, [_Z7matCopyPiS_i7QUARTERS0_i_param_5];
	mov.b32 	%r10, 1;
	shl.b32 	%r11, %r10, %r9;
	shr.u32 	%r12, %r11, 31;
	add.s32 	%r13, %r11, %r12;
	shr.s32 	%r1, %r13, 1;
	setp.gt.s32 	%p1, %r35, 1;
	@%p1 bra 	$L__BB1_4;
	setp.eq.s32 	%p4, %r35, 0;
	mov.u32 	%r36, %r35;
	@%p4 bra 	$L__BB1_7;
	setp.eq.s32 	%p5, %r35, 1;
	@%p5 bra 	$L__BB1_3;
	bra.uni 	$L__BB1_6;
$L__BB1_3:
	mov.b32 	%r35, 0;
	mov.u32 	%r36, %r1;
	bra.uni 	$L__BB1_7;
$L__BB1_4:
	setp.eq.s32 	%p2, %r35, 2;
	@%p2 bra 	$L__BB1_15;
	setp.eq.s32 	%p3, %r35, 3;
	mov.u32 	%r35, %r1;
	mov.u32 	%r36, %r1;
	@%p3 bra 	$L__BB1_7;
$L__BB1_6:
	mov.u64 	%rd3, $str;
	cvta.global.u64 	%rd4, %rd3;
	mov.u64 	%rd5, $str$1;
	cvta.global.u64 	%rd6, %rd5;
	mov.u64 	%rd7, __unnamed_1;
	cvta.global.u64 	%rd8, %rd7;
	{ // callseq 3, 0
	.param .b64 param0;
	st.param.b64 	[param0], %rd4;
	.param .b64 param1;
	st.param.b64 	[param1], %rd6;
	.param .b32 param2;
	st.param.b32 	[param2], 57;
	.param .b64 param3;
	st.param.b64 	[param3], %rd8;
	.param .b64 param4;
	st.param.b64 	[param4], 1;
	call.uni 
	__assertfail, 
	(
	param0, 
	param1, 
	param2, 
	param3, 
	param4
	);
	} // callseq 3
	mov.b32 	%r35, 0;
	mov.u32 	%r36, %r35;
$L__BB1_7:
	setp.gt.s32 	%p6, %r37, 1;
	@%p6 bra 	$L__BB1_11;
	setp.eq.s32 	%p9, %r37, 0;
	mov.u32 	%r38, %r37;
	@%p9 bra 	$L__BB1_14;
	setp.eq.s32 	%p10, %r37, 1;
	@%p10 bra 	$L__BB1_10;
	bra.uni 	$L__BB1_13;
$L__BB1_10:
	mov.b32 	%r37, 0;
	mov.u32 	%r38, %r1;
	bra.uni 	$L__BB1_14;
$L__BB1_11:
	setp.eq.s32 	%p7, %r37, 2;
	@%p7 bra 	$L__BB1_16;
	setp.eq.s32 	%p8, %r37, 3;
	mov.u32 	%r37, %r1;
	mov.u32 	%r38, %r1;
	@%p8 bra 	$L__BB1_14;
$L__BB1_13:
	mov.u64 	%rd9, $str;
	cvta.global.u64 	%rd10, %rd9;
	mov.u64 	%rd11, $str$1;
	cvta.global.u64 	%rd12, %rd11;
	mov.u64 	%rd13, __unnamed_1;
	cvta.global.u64 	%rd14, %rd13;
	{ // callseq 4, 0
	.param .b64 param0;
	st.param.b64 	[param0], %rd10;
	.param .b64 param1;
	st.param.b64 	[param1], %rd12;
	.param .b32 param2;
	st.param.b32 	[param2], 57;
	.param .b64 param3;
	st.param.b64 	[param3], %rd14;
	.param .b64 param4;
	st.param.b64 	[param4], 1;
	call.uni 
	__assertfail, 
	(
	param0, 
	param1, 
	param2, 
	param3, 
	param4
	);
	} // callseq 4
	mov.b32 	%r37, 0;
	mov.u32 	%r38, %r37;
$L__BB1_14:
	mov.u32 	%r20, %tid.x;
	mov.u32 	%r21, %ntid.x;
	mov.u32 	%r22, %ctaid.x;
	mad.lo.s32 	%r23, %r22, %r21, %r20;
	mov.u32 	%r24, %tid.y;
	mov.u32 	%r25, %ntid.y;
	mov.u32 	%r26, %ctaid.y;
	mad.lo.s32 	%r27, %r26, %r25, %r24;
	cvta.to.global.u64 	%rd15, %rd1;
	cvta.to.global.u64 	%rd16, %rd2;
	add.s32 	%r28, %r35, %r23;
	add.s32 	%r29, %r36, %r27;
	mad.lo.s32 	%r30, %r28, %r6, %r29;
	mul.wide.s32 	%rd17, %r30, 4;
	add.s64 	%rd18, %rd15, %rd17;
	ld.global.u32 	%r31, [%rd18];
	add.s32 	%r32, %r37, %r23;
	add.s32 	%r33, %r38, %r27;
	mad.lo.s32 	%r34, %r32, %r6, %r33;
	mul.wide.s32 	%rd19, %r34, 4;
	add.s64 	%rd20, %rd16, %rd19;
	st.global.u32 	[%rd20], %r31;
	ret;
$L__BB1_15:
	mov.b32 	%r36, 0;
	mov.u32 	%r35, %r1;
	bra.uni 	$L__BB1_7;
$L__BB1_16:
	mov.b32 	%r38, 0;
	mov.u32 	%r37, %r1;
	bra.uni 	$L__BB1_14;

}
	// .globl	_Z26normalParallelMatMulKernelPiS_S_ii
.visible .entry _Z26normalParallelMatMulKernelPiS_S_ii(
	.param .u64 .ptr .align 1 _Z26normalParallelMatMulKernelPiS_S_ii_param_0,
	.param .u64 .ptr .align 1 _Z26normalParallelMatMulKernelPiS_S_ii_param_1,
	.param .u64 .ptr .align 1 _Z26normalParallelMatMulKernelPiS_S_ii_param_2,
	.param .u32 _Z26normalParallelMatMulKernelPiS_S_ii_param_3,
	.param .u32 _Z26normalParallelMatMulKernelPiS_S_ii_param_4
)
{
	.reg .pred 	%p<9>;
	.reg .b32 	%r<110>;
	.reg .b64 	%rd<39>;

	ld.param.u64 	%rd4, [_Z26normalParallelMatMulKernelPiS_S_ii_param_0];
	ld.param.u64 	%rd5, [_Z26normalParallelMatMulKernelPiS_S_ii_param_1];
	ld.param.u64 	%rd3, [_Z26normalParallelMatMulKernelPiS_S_ii_param_2];
	ld.param.u32 	%r31, [_Z26normalParallelMatMulKernelPiS_S_ii_param_3];
	ld.param.u32 	%r32, [_Z26normalParallelMatMulKernelPiS_S_ii_param_4];
	cvta.to.global.u64 	%rd1, %rd5;
	cvta.to.global.u64 	%rd2, %rd4;
	mov.u32 	%r34, %ctaid.x;
	mov.u32 	%r35, %ntid.x;
	mov.u32 	%r36, %tid.x;
	mad.lo.s32 	%r1, %r34, %r35, %r36;
	mov.u32 	%r37, %ctaid.y;
	mov.u32 	%r38, %ntid.y;
	mov.u32 	%r39, %tid.y;
	mad.lo.s32 	%r2, %r37, %r38, %r39;
	setp.eq.s32 	%p1, %r32, 31;
	mov.b32 	%r109, 0;
	@%p1 bra 	$L__BB2_12;
	mov.b32 	%r42, 1;
	shl.b32 	%r3, %r42, %r32;
	mul.lo.s32 	%r4, %r31, %r1;
	setp.lt.u32 	%p2, %r32, 3;
	mov.b32 	%r104, 0;
	mov.u32 	%r109, %r104;
	@%p2 bra 	$L__BB2_4;
	and.b32  	%r104, %r3, 2147483640;
	neg.s32 	%r98, %r104;
	shl.b32 	%r7, %r31, 3;
	mov.b32 	%r109, 0;
	mul.wide.s32 	%rd10, %r31, 4;
	mov.u32 	%r96, %r4;
	mov.u32 	%r97, %r2;
$L__BB2_3:
	.pragma "nounroll";
	mul.wide.s32 	%rd6, %r96, 4;
	add.s64 	%rd7, %rd2, %rd6;
	ld.global.u32 	%r44, [%rd7];
	mul.wide.s32 	%rd8, %r97, 4;
	add.s64 	%rd9, %rd1, %rd8;
	ld.global.u32 	%r45, [%rd9];
	mad.lo.s32 	%r46, %r45, %r44, %r109;
	ld.global.u32 	%r47, [%rd7+4];
	add.s64 	%rd11, %rd9, %rd10;
	ld.global.u32 	%r48, [%rd11];
	mad.lo.s32 	%r49, %r48, %r47, %r46;
	ld.global.u32 	%r50, [%rd7+8];
	add.s64 	%rd12, %rd11, %rd10;
	ld.global.u32 	%r51, [%rd12];
	mad.lo.s32 	%r52, %r51, %r50, %r49;
	ld.global.u32 	%r53, [%rd7+12];
	add.s64 	%rd13, %rd12, %rd10;
	ld.global.u32 	%r54, [%rd13];
	mad.lo.s32 	%r55, %r54, %r53, %r52;
	ld.global.u32 	%r56, [%rd7+16];
	add.s64 	%rd14, %rd13, %rd10;
	ld.global.u32 	%r57, [%rd14];
	mad.lo.s32 	%r58, %r57, %r56, %r55;
	ld.global.u32 	%r59, [%rd7+20];
	add.s64 	%rd15, %rd14, %rd10;
	ld.global.u32 	%r60, [%rd15];
	mad.lo.s32 	%r61, %r60, %r59, %r58;
	ld.global.u32 	%r62, [%rd7+24];
	add.s64 	%rd16, %rd15, %rd10;
	ld.global.u32 	%r63, [%rd16];
	mad.lo.s32 	%r64, %r63, %r62, %r61;
	ld.global.u32 	%r65, [%rd7+28];
	add.s64 	%rd17, %rd16, %rd10;
	ld.global.u32 	%r66, [%rd17];
	mad.lo.s32 	%r109, %r66, %r65, %r64;
	add.s32 	%r98, %r98, 8;
	add.s32 	%r97, %r97, %r7;
	add.s32 	%r96, %r96, 8;
	setp.ne.s32 	%p3, %r98, 0;
	@%p3 bra 	$L__BB2_3;
$L__BB2_4:
	setp.gt.u32 	%p4, %r32, 2;
	@%p4 bra 	$L__BB2_12;
	and.b32  	%r68, %r3, 4;
	setp.eq.s32 	%p5, %r68, 0;
	@%p5 bra 	$L__BB2_7;
	add.s32 	%r69, %r104, %r4;
	mul.wide.s32 	%rd18, %r69, 4;
	add.s64 	%rd19, %rd2, %rd18;
	ld.global.u32 	%r70, [%rd19];
	mad.lo.s32 	%r71, %r104, %r31, %r2;
	mul.wide.s32 	%rd20, %r71, 4;
	add.s64 	%rd21, %rd1, %rd20;
	ld.global.u32 	%r72, [%rd21];
	mad.lo.s32 	%r73, %r72, %r70, %r109;
	ld.global.u32 	%r74, [%rd19+4];
	mul.wide.s32 	%rd22, %r31, 4;
	add.s64 	%rd23, %rd21, %rd22;
	ld.global.u32 	%r75, [%rd23];
	mad.lo.s32 	%r76, %r75, %r74, %r73;
	ld.global.u32 	%r77, [%rd19+8];
	add.s64 	%rd24, %rd23, %rd22;
	ld.global.u32 	%r78, [%rd24];
	mad.lo.s32 	%r79, %r78, %r77, %r76;
	ld.global.u32 	%r80, [%rd19+12];
	add.s64 	%rd25, %rd24, %rd22;
	ld.global.u32 	%r81, [%rd25];
	mad.lo.s32 	%r109, %r81, %r80, %r79;
	add.s32 	%r104, %r104, 4;
$L__BB2_7:
	setp.eq.s32 	%p6, %r32, 2;
	@%p6 bra 	$L__BB2_12;
	and.b32  	%r83, %r3, 3;
	setp.eq.s32 	%p7, %r83, 1;
	@%p7 bra 	$L__BB2_10;
	add.s32 	%r84, %r104, %r4;
	mul.wide.s32 	%rd26, %r84, 4;
	add.s64 	%rd27, %rd2, %rd26;
	ld.global.u32 	%r85, [%rd27];
	mad.lo.s32 	%r86, %r104, %r31, %r2;
	mul.wide.s32 	%rd28, %r86, 4;
	add.s64 	%rd29, %rd1, %rd28;
	ld.global.u32 	%r87, [%rd29];
	mad.lo.s32 	%r88, %r87, %r85, %r109;
	ld.global.u32 	%r89, [%rd27+4];
	mul.wide.s32 	%rd30, %r31, 4;
	add.s64 	%rd31, %rd29, %rd30;
	ld.global.u32 	%r90, [%rd31];
	mad.lo.s32 	%r109, %r90, %r89, %r88;
	add.s32 	%r104, %r104, 2;
$L__BB2_10:
	setp.ne.s32 	%p8, %r32, 0;
	@%p8 bra 	$L__BB2_12;
	add.s32 	%r91, %r104, %r4;
	mul.wide.s32 	%rd32, %r91, 4;
	add.s64 	%rd33, %rd2, %rd32;
	ld.global.u32 	%r92, [%rd33];
	mad.lo.s32 	%r93, %r104, %r31, %r2;
	mul.wide.s32 	%rd34, %r93, 4;
	add.s64 	%rd35, %rd1, %rd34;
	ld.global.u32 	%r94, [%rd35];
	mad.lo.s32 	%r109, %r94, %r92, %r109;
$L__BB2_12:
	cvta.to.global.u64 	%rd36, %rd3;
	mad.lo.s32 	%r95, %r31, %r1, %r2;
	mul.wide.s32 	%rd37, %r95, 4;
	add.s64 	%rd38, %rd36, %rd37;
	st.global.u32 	[%rd38], %r109;
	ret;

}


// ===== COMPILED SASS (sm_100) =====

	.target	sm_100

	.elftype	@"ET_EXEC"


//--------------------- .note.nv.tkinfo           --------------------------
	.section	.note.nv.tkinfo,"",@"SHT_NOTE"
	.sectionflags	@"SHF_NOTE_NV_TKINFO"
	.tkinfo
        /*0018*/ 	.word	0x00000002
        /*0030*/ 	.string	""
        /*0030*/ 	.string	"ptxas"
        /*0030*/ 	.string	"Cuda compilation tools, release 13.0, V13.0.88"
        /*0030*/ 	.string	"Build cuda_13.0.r13.0/compiler.36424714_0"
        /*0030*/ 	.string	"-arch sm_100 -m 64 "



//--------------------- .note.nv.cuinfo           --------------------------
	.section	.note.nv.cuinfo,"",@"SHT_NOTE"
	.sectionflags	@"SHF_NOTE_NV_CUINFO"
        /*0018*/ 	.short	0x0002
        /*001a*/ 	.short	0x0064
        /*001c*/ 	.short	0x0082
	.zero		2


//--------------------- .nv.info                  --------------------------
	.section	.nv.info,"",@"SHT_CUDA_INFO"
	.align	4


	//----- nvinfo : EIATTR_REGCOUNT
	.align		4
        /*0000*/ 	.byte	0x04, 0x2f
        /*0002*/ 	.short	(.L_4 - .L_3)
	.align		4
.L_3:
        /*0004*/ 	.word	index@(_Z6matAddPiS_S_i7QUARTERS0_S0_ib)
        /*0008*/ 	.word	0x0000001b


	//----- nvinfo : EIATTR_FRAME_SIZE
	.align		4
.L_4:
        /*000c*/ 	.byte	0x04, 0x11
        /*000e*/ 	.short	(.L_6 - .L_5)
	.align		4
.L_5:
        /*0010*/ 	.word	index@(_Z6matAddPiS_S_i7QUARTERS0_S0_ib)
        /*0014*/ 	.word	0x00000000


	//----- nvinfo : EIATTR_REGCOUNT
	.align		4
.L_6:
        /*0018*/ 	.byte	0x04, 0x2f
        /*001a*/ 	.short	(.L_8 - .L_7)
	.align		4
.L_7:
        /*001c*/ 	.word	index@(_Z7matCopyPiS_i7QUARTERS0_i)
        /*0020*/ 	.word	0x00000019


	//----- nvinfo : EIATTR_FRAME_SIZE
	.align		4
.L_8:
        /*0024*/ 	.byte	0x04, 0x11
        /*0026*/ 	.short	(.L_10 - .L_9)
	.align		4
.L_9:
        /*0028*/ 	.word	index@(_Z7matCopyPiS_i7QUARTERS0_i)
        /*002c*/ 	.word	0x00000000


	//----- nvinfo : EIATTR_REGCOUNT
	.align		4
.L_10:
        /*0030*/ 	.byte	0x04, 0x2f
        /*0032*/ 	.short	(.L_12 - .L_11)
	.align		4
.L_11:
        /*0034*/ 	.word	index@(_Z26normalParallelMatMulKernelPiS_S_ii)
        /*0038*/ 	.word	0x00000020


	//----- nvinfo : EIATTR_FRAME_SIZE
	.align		4
.L_12:
        /*003c*/ 	.byte	0x04, 0x11
        /*003e*/ 	.short	(.L_14 - .L_13)
	.align		4
.L_13:
        /*0040*/ 	.word	index@(_Z26normalParallelMatMulKernelPiS_S_ii)
        /*0044*/ 	.word	0x00000000


	//----- nvinfo : EIATTR_MIN_STACK_SIZE
	.align		4
.L_14:
        /*0048*/ 	.byte	0x04, 0x12
        /*004a*/ 	.short	(.L_16 - .L_15)
	.align		4
.L_15:
        /*004c*/ 	.word	index@(_Z26normalParallelMatMulKernelPiS_S_ii)
        /*0050*/ 	.word	0x00000000


	//----- nvinfo : EIATTR_MIN_STACK_SIZE
	.align		4
.L_16:
        /*0054*/ 	.byte	0x04, 0x12
        /*0056*/ 	.short	(.L_18 - .L_17)
	.align		4
.L_17:
        /*0058*/ 	.word	index@(_Z7matCopyPiS_i7QUARTERS0_i)
        /*005c*/ 	.word	0x00000000


	//----- nvinfo : EIATTR_MIN_STACK_SIZE
	.align		4
.L_18:
        /*0060*/ 	.byte	0x04, 0x12
        /*0062*/ 	.short	(.L_20 - .L_19)
	.align		4
.L_19:
        /*0064*/ 	.word	index@(_Z6matAddPiS_S_i7QUARTERS0_S0_ib)
        /*0068*/ 	.word	0x00000000
.L_20:


//--------------------- .nv.compat                --------------------------
	.section	.nv.compat,"",@"SHT_CUDA_COMPAT_INFO"
	.align	4
        /*0000*/ 	.byte	0x02, 0x09, 0x00, 0x00, 0x02, 0x02, 0x01, 0x00, 0x02, 0x05, 0x05, 0x00, 0x03, 0x07, 0x01, 0x01
        /*0010*/ 	.byte	0x02, 0x03, 0x00, 0x00, 0x02, 0x06, 0x01, 0x00, 0x04, 0x0b, 0x08, 0x00, 0x09, 0x00, 0x00, 0x00
        /*0020*/ 	.byte	0x00, 0x00, 0x00, 0x00


//--------------------- .nv.info._Z26normalParallelMatMulKernelPiS_S_ii --------------------------
	.section	.nv.info._Z26normalParallelMatMulKernelPiS_S_ii,"",@"SHT_CUDA_INFO"
	.sectionflags	@""
	.align	4


	//----- nvinfo : EIATTR_CUDA_API_VERSION
	.align		4
        /*0000*/ 	.byte	0x04, 0x37
        /*0002*/ 	.short	(.L_22 - .L_21)
.L_21:
        /*0004*/ 	.word	0x00000082


	//----- nvinfo : EIATTR_KPARAM_INFO
	.align		4
.L_22:
        /*0008*/ 	.byte	0x04, 0x17
        /*000a*/ 	.short	(.L_24 - .L_23)
.L_23:
        /*000c*/ 	.word	0x00000000
        /*0010*/ 	.short	0x0004
        /*0012*/ 	.short	0x001c
        /*0014*/ 	.byte	0x00, 0xf0, 0x11, 0x00


	//----- nvinfo : EIATTR_KPARAM_INFO
	.align		4
.L_24:
        /*0018*/ 	.byte	0x04, 0x17
        /*001a*/ 	.short	(.L_26 - .L_25)
.L_25:
        /*001c*/ 	.word	0x00000000
        /*0020*/ 	.short	0x0003
        /*0022*/ 	.short	0x0018
        /*0024*/ 	.byte	0x00, 0xf0, 0x11, 0x00


	//----- nvinfo : EIATTR_KPARAM_INFO
	.align		4
.L_26:
        /*0028*/ 	.byte	0x04, 0x17
        /*002a*/ 	.short	(.L_28 - .L_27)
.L_27:
        /*002c*/ 	.word	0x00000000
        /*0030*/ 	.short	0x0002
        /*0032*/ 	.short	0x0010
        /*0034*/ 	.byte	0x00, 0xf5, 0x21, 0x00


	//----- nvinfo : EIATTR_KPARAM_INFO
	.align		4
.L_28:
        /*0038*/ 	.byte	0x04, 0x17
        /*003a*/ 	.short	(.L_30 - .L_29)
.L_29:
        /*003c*/ 	.word	0x00000000
        /*0040*/ 	.short	0x0001
        /*0042*/ 	.short	0x0008
        /*0044*/ 	.byte	0x00, 0xf5, 0x21, 0x00


	//----- nvinfo : EIATTR_KPARAM_INFO
	.align		4
.L_30:
        /*0048*/ 	.byte	0x04, 0x17
        /*004a*/ 	.short	(.L_32 - .L_31)
.L_31:
        /*004c*/ 	.word	0x00000000
        /*0050*/ 	.short	0x0000
        /*0052*/ 	.short	0x0000
        /*0054*/ 	.byte	0x00, 0xf5, 0x21, 0x00


	//----- nvinfo : EIATTR_SPARSE_MMA_MASK
	.align		4
.L_32:
        /*0058*/ 	.byte	0x03, 0x50
        /*005a*/ 	.short	0x0000


	//----- nvinfo : EIATTR_MAXREG_COUNT
	.align		4
        /*005c*/ 	.byte	0x03, 0x1b
        /*005e*/ 	.short	0x00ff


	//----- nvinfo : EIATTR_MERCURY_ISA_VERSION
	.align		4
        /*0060*/ 	.byte	0x03, 0x5f
        /*0062*/ 	.short	0x0101


	//----- nvinfo : EIATTR_VRC_CTA_INIT_COUNT
	.align		4
        /*0064*/ 	.byte	0x02, 0x4a
	.zero		1
	.zero		1


	//----- nvinfo : EIATTR_EXIT_INSTR_OFFSETS
	.align		4
        /*0068*/ 	.byte	0x04, 0x1c
        /*006a*/ 	.short	(.L_34 - .L_33)


	//   ....[0]....
.L_33:
        /*006c*/ 	.word	0x000007e0


	//----- nvinfo : EIATTR_CBANK_PARAM_SIZE
	.align		4
.L_34:
        /*0070*/ 	.byte	0x03, 0x19
        /*0072*/ 	.short	0x0020


	//----- nvinfo : EIATTR_PARAM_CBANK
	.align		4
        /*0074*/ 	.byte	0x04, 0x0a
        /*0076*/ 	.short	(.L_36 - .L_35)
	.align		4
.L_35:
        /*0078*/ 	.word	index@(.nv.constant0._Z26normalParallelMatMulKernelPiS_S_ii)
        /*007c*/ 	.short	0x0380
        /*007e*/ 	.short	0x0020


	//----- nvinfo : EIATTR_SW_WAR
	.align		4
.L_36:
        /*0080*/ 	.byte	0x04, 0x36
        /*0082*/ 	.short	(.L_38 - .L_37)
.L_37:
        /*0084*/ 	.word	0x00000008
.L_38:


//--------------------- .nv.info._Z7matCopyPiS_i7QUARTERS0_i --------------------------
	.section	.nv.info._Z7matCopyPiS_i7QUARTERS0_i,"",@"SHT_CUDA_INFO"
	.sectionflags	@""
	.align	4


	//----- nvinfo : EIATTR_CUDA_API_VERSION
	.align		4
        /*0000*/ 	.byte	0x04, 0x37
        /*0002*/ 	.short	(.L_40 - .L_39)
.L_39:
        /*0004*/ 	.word	0x00000082


	//----- nvinfo : EIATTR_KPARAM_INFO
	.align		4
.L_40:
        /*0008*/ 	.byte	0x04, 0x17
        /*000a*/ 	.short	(.L_42 - .L_41)
.L_41:
        /*000c*/ 	.word	0x00000000
        /*0010*/ 	.short	0x0005
        /*0012*/ 	.short	0x001c
        /*0014*/ 	.byte	0x00, 0xf0, 0x11, 0x00


	//----- nvinfo : EIATTR_KPARAM_INFO
	.align		4
.L_42:
        /*0018*/ 	.byte	0x04, 0x17
        /*001a*/ 	.short	(.L_44 - .L_43)
.L_43:
        /*001c*/ 	.word	0x00000000
        /*0020*/ 	.short	0x0004
        /*0022*/ 	.short	0x0018
        /*0024*/ 	.byte	0x00, 0xf0, 0x11, 0x00


	//----- nvinfo : EIATTR_KPARAM_INFO
	.align		4
.L_44:
        /*0028*/ 	.byte	0x04, 0x17
        /*002a*/ 	.short	(.L_46 - .L_45)
.L_45:
        /*002c*/ 	.word	0x00000000
        /*0030*/ 	.short	0x0003
        /*0032*/ 	.short	0x0014
        /*0034*/ 	.byte	0x00, 0xf0, 0x11, 0x00


	//----- nvinfo : EIATTR_KPARAM_INFO
	.align		4
.L_46:
        /*0038*/ 	.byte	0x04, 0x17
        /*003a*/ 	.short	(.L_48 - .L_47)
.L_47:
        /*003c*/ 	.word	0x00000000
        /*0040*/ 	.short	0x0002
        /*0042*/ 	.short	0x0010
        /*0044*/ 	.byte	0x00, 0xf0, 0x11, 0x00


	//----- nvinfo : EIATTR_KPARAM_INFO
	.align		4
.L_48:
        /*0048*/ 	.byte	0x04, 0x17
        /*004a*/ 	.short	(.L_50 - .L_49)
.L_49:
        /*004c*/ 	.word	0x00000000
        /*0050*/ 	.short	0x0001
        /*0052*/ 	.short	0x0008
        /*0054*/ 	.byte	0x00, 0xf5, 0x21, 0x00


	//----- nvinfo : EIATTR_KPARAM_INFO
	.align		4
.L_50:
        /*0058*/ 	.byte	0x04, 0x17
        /*005a*/ 	.short	(.L_52 - .L_51)
.L_51:
        /*005c*/ 	.word	0x00000000
        /*0060*/ 	.short	0x0000
        /*0062*/ 	.short	0x0000
        /*0064*/ 	.byte	0x00, 0xf5, 0x21, 0x00


	//----- nvinfo : EIATTR_SPARSE_MMA_MASK
	.align		4
.L_52:
        /*0068*/ 	.byte	0x03, 0x50
        /*006a*/ 	.short	0x0000


	//----- nvinfo : EIATTR_MAXREG_COUNT
	.align		4
        /*006c*/ 	.byte	0x03, 0x1b
        /*006e*/ 	.short	0x00ff


	//----- nvinfo : EIATTR_EXTERNS
	.align		4
        /*0070*/ 	.byte	0x04, 0x0f
        /*0072*/ 	.short	(.L_54 - .L_53)


	//   ....[0]....
	.align		4
.L_53:
        /*0074*/ 	.word	index@(__assertfail)


	//----- nvinfo : EIATTR_MERCURY_ISA_VERSION
	.align		4
.L_54:
        /*0078*/ 	.byte	0x03, 0x5f
        /*007a*/ 	.short	0x0101


	//----- nvinfo : EIATTR_VRC_CTA_INIT_COUNT
	.align		4
        /*007c*/ 	.byte	0x02, 0x4a
	.zero		1
	.zero		1


	//----- nvinfo : EIATTR_SYSCALL_OFFSETS
	.align		4
        /*0080*/ 	.byte	0x04, 0x46
        /*0082*/ 	.short	(.L_56 - .L_55)


	//   ....[0]....
.L_55:
        /*0084*/ 	.word	0x000002c0


	//   ....[1]....
        /*0088*/ 	.word	0x00000530


	//----- nvinfo : EIATTR_EXIT_INSTR_OFFSETS
	.align		4
.L_56:
        /*008c*/ 	.byte	0x04, 0x1c
        /*008e*/ 	.short	(.L_58 - .L_57)


	//   ....[0]....
.L_57:
        /*0090*/ 	.word	0x000006d0


	//----- nvinfo : EIATTR_CBANK_PARAM_SIZE
	.align		4
.L_58:
        /*0094*/ 	.byte	0x03, 0x19
        /*0096*/ 	.short	0x0020


	//----- nvinfo : EIATTR_PARAM_CBANK
	.align		4
        /*0098*/ 	.byte	0x04, 0x0a
        /*009a*/ 	.short	(.L_60 - .L_59)
	.align		4
.L_59:
        /*009c*/ 	.word	index@(.nv.constant0._Z7matCopyPiS_i7QUARTERS0_i)
        /*00a0*/ 	.short	0x0380
        /*00a2*/ 	.short	0x0020


	//----- nvinfo : EIATTR_SW_WAR
	.align		4
.L_60:
        /*00a4*/ 	.byte	0x04, 0x36
        /*00a6*/ 	.short	(.L_62 - .L_61)
.L_61:
        /*00a8*/ 	.word	0x00000008
.L_62:


//--------------------- .nv.info._Z6matAddPiS_S_i7QUARTERS0_S0_ib --------------------------
	.section	.nv.info._Z6matAddPiS_S_i7QUARTERS0_S0_ib,"",@"SHT_CUDA_INFO"
	.sectionflags	@""
	.align	4


	//----- nvinfo : EIATTR_CUDA_API_VERSION
	.align		4
        /*0000*/ 	.byte	0x04, 0x37
        /*0002*/ 	.short	(.L_64 - .L_63)
.L_63:
        /*0004*/ 	.word	0x00000082


	//----- nvinfo : EIATTR_KPARAM_INFO
	.align		4
.L_64:
        /*0008*/ 	.byte	0x04, 0x17
        /*000a*/ 	.short	(.L_66 - .L_65)
.L_65:
        /*000c*/ 	.word	0x00000000
        /*0010*/ 	.short	0x0008
        /*0012*/ 	.short	0x002c
        /*0014*/ 	.byte	0x00, 0xf0, 0x05, 0x00


	//----- nvinfo : EIATTR_KPARAM_INFO
	.align		4
.L_66:
        /*0018*/ 	.byte	0x04, 0x17
        /*001a*/ 	.short	(.L_68 - .L_67)
.L_67:
        /*001c*/ 	.word	0x00000000
        /*0020*/ 	.short	0x0007
        /*0022*/ 	.short	0x0028
        /*0024*/ 	.byte	0x00, 0xf0, 0x11, 0x00


	//----- nvinfo : EIATTR_KPARAM_INFO
	.align		4
.L_68:
        /*0028*/ 	.byte	0x04, 0x17
        /*002a*/ 	.short	(.L_70 - .L_69)
.L_69:
        /*002c*/ 	.word	0x00000000
        /*0030*/ 	.short	0x0006
        /*0032*/ 	.short	0x0024
        /*0034*/ 	.byte	0x00, 0xf0, 0x11, 0x00


	//----- nvinfo : EIATTR_KPARAM_INFO
	.align		4
.L_70:
        /*0038*/ 	.byte	0x04, 0x17
        /*003a*/ 	.short	(.L_72 - .L_71)
.L_71:
        /*003c*/ 	.word	0x00000000
        /*0040*/ 	.short	0x0005
        /*0042*/ 	.short	0x0020
        /*0044*/ 	.byte	0x00, 0xf0, 0x11, 0x00


	//----- nvinfo : EIATTR_KPARAM_INFO
	.align		4
.L_72:
        /*0048*/ 	.byte	0x04, 0x17
        /*004a*/ 	.short	(.L_74 - .L_73)
.L_73:
        /*004c*/ 	.word	0x00000000
        /*0050*/ 	.short	0x0004
        /*0052*/ 	.short	0x001c
        /*0054*/ 	.byte	0x00, 0xf0, 0x11, 0x00


	//----- nvinfo : EIATTR_KPARAM_INFO
	.align		4
.L_74:
        /*0058*/ 	.byte	0x04, 0x17
        /*005a*/ 	.short	(.L_76 - .L_75)
.L_75:
        /*005c*/ 	.word	0x00000000
        /*0060*/ 	.short	0x0003
        /*0062*/ 	.short	0x0018
        /*0064*/ 	.byte	0x00, 0xf0, 0x11, 0x00


	//----- nvinfo : EIATTR_KPARAM_INFO
	.align		4
.L_76:
        /*0068*/ 	.byte	0x04, 0x17
        /*006a*/ 	.short	(.L_78 - .L_77)
.L_77:
        /*006c*/ 	.word	0x00000000
        /*0070*/ 	.short	0x0002
        /*0072*/ 	.short	0x0010
        /*0074*/ 	.byte	0x00, 0xf5, 0x21, 0x00


	//----- nvinfo : EIATTR_KPARAM_INFO
	.align		4
.L_78:
        /*0078*/ 	.byte	0x04, 0x17
        /*007a*/ 	.short	(.L_80 - .L_79)
.L_79:
        /*007c*/ 	.word	0x00000000
        /*0080*/ 	.short	0x0001
        /*0082*/ 	.short	0x0008
        /*0084*/ 	.byte	0x00, 0xf5, 0x21, 0x00


	//----- nvinfo : EIATTR_KPARAM_INFO
	.align		4
.L_80:
        /*0088*/ 	.byte	0x04, 0x17
        /*008a*/ 	.short	(.L_82 - .L_81)
.L_81:
        /*008c*/ 	.word	0x00000000
        /*0090*/ 	.short	0x0000
        /*0092*/ 	.short	0x0000
        /*0094*/ 	.byte	0x00, 0xf5, 0x21, 0x00


	//----- nvinfo : EIATTR_SPARSE_MMA_MASK
	.align		4
.L_82:
        /*0098*/ 	.byte	0x03, 0x50
        /*009a*/ 	.short	0x0000


	//----- nvinfo : EIATTR_MAXREG_COUNT
	.align		4
        /*009c*/ 	.byte	0x03, 0x1b
        /*009e*/ 	.short	0x00ff


	//----- nvinfo : EIATTR_EXTERNS
	.align		4
        /*00a0*/ 	.byte	0x04, 0x0f
        /*00a2*/ 	.short	(.L_84 - .L_83)


	//   ....[0]....
	.align		4
.L_83:
        /*00a4*/ 	.word	index@(__assertfail)


	//----- nvinfo : EIATTR_MERCURY_ISA_VERSION
	.align		4
.L_84:
        /*00a8*/ 	.byte	0x03, 0x5f
        /*00aa*/ 	.short	0x0101


	//----- nvinfo : EIATTR_VRC_CTA_INIT_COUNT
	.align		4
        /*00ac*/ 	.byte	0x02, 0x4a
	.zero		1
	.zero		1


	//----- nvinfo : EIATTR_SYSCALL_OFFSETS
	.align		4
        /*00b0*/ 	.byte	0x04, 0x46
        /*00b2*/ 	.short	(.L_86 - .L_85)


	//   ....[0]....
.L_85:
        /*00b4*/ 	.word	0x00000350


	//   ....[1]....
        /*00b8*/ 	.word	0x000005b0


	//   ....[2]....
        /*00bc*/ 	.word	0x00000800


	//----- nvinfo : EIATTR_EXIT_INSTR_OFFSETS
	.align		4
.L_86:
        /*00c0*/ 	.byte	0x04, 0x1c
        /*00c2*/ 	.short	(.L_88 - .L_87)


	//   ....[0]....
.L_87:
        /*00c4*/ 	.word	0x000009c0


	//   ....[1]....
        /*00c8*/ 	.word	0x00000b10


	//----- nvinfo : EIATTR_CBANK_PARAM_SIZE
	.align		4
.L_88:
        /*00cc*/ 	.byte	0x03, 0x19
        /*00ce*/ 	.short	0x002d


	//----- nvinfo : EIATTR_PARAM_CBANK
	.align		4
        /*00d0*/ 	.byte	0x04, 0x0a
        /*00d2*/ 	.short	(.L_90 - .L_89)
	.align		4
.L_89:
        /*00d4*/ 	.word	index@(.nv.constant0._Z6matAddPiS_S_i7QUARTERS0_S0_ib)
        /*00d8*/ 	.short	0x0380
        /*00da*/ 	.short	0x002d


	//----- nvinfo : EIATTR_SW_WAR
	.align		4
.L_90:
        /*00dc*/ 	.byte	0x04, 0x36
        /*00de*/ 	.short	(.L_92 - .L_91)
.L_91:
        /*00e0*/ 	.word	0x00000008
.L_92:


//--------------------- .nv.callgraph             --------------------------
	.section	.nv.callgraph,"",@"SHT_CUDA_CALLGRAPH"
	.align	4
	.sectionentsize	8
	.align		4
        /*0000*/ 	.word	0x00000000
	.align		4
        /*0004*/ 	.word	0xffffffff
	.align		4
        /*0008*/ 	.word	index@(_Z7matCopyPiS_i7QUARTERS0_i)
	.align		4
        /*000c*/ 	.word	index@(__assertfail)
	.align		4
        /*0010*/ 	.word	index@(_Z6matAddPiS_S_i7QUARTERS0_S0_ib)
	.align		4
        /*0014*/ 	.word	index@(__assertfail)
	.align		4
        /*0018*/ 	.word	0x00000000
	.align		4
        /*001c*/ 	.word	0xfffffffe
	.align		4
        /*0020*/ 	.word	0x00000000
	.align		4
        /*0024*/ 	.word	0xfffffffd
	.align		4
        /*0028*/ 	.word	0x00000000
	.align		4
        /*002c*/ 	.word	0xfffffffc


//--------------------- .nv.constant4             --------------------------
	.section	.nv.constant4,"a",@progbits
	.align	8
	.align		8
.nv.constant4:
        /*0000*/ 	.dword	__unnamed_1
	.align		8
        /*0008*/ 	.dword	$str
	.align		8
        /*0010*/ 	.dword	$str$1
	.align		8
        /*0018*/ 	.dword	__assertfail


//--------------------- .text._Z26normalParallelMatMulKernelPiS_S_ii --------------------------
	.section	.text._Z26normalParallelMatMulKernelPiS_S_ii,"ax",@progbits
	.align	128
        .global         _Z26normalParallelMatMulKernelPiS_S_ii
        .type           _Z26normalParallelMatMulKernelPiS_S_ii,@function
        .size           _Z26normalParallelMatMulKernelPiS_S_ii,(.L_x_28 - _Z26normalParallelMatMulKernelPiS_S_ii)
        .other          _Z26normalParallelMatMulKernelPiS_S_ii,@"STO_CUDA_ENTRY STV_DEFAULT"
_Z26normalParallelMatMulKernelPiS_S_ii:
.text._Z26normalParallelMatMulKernelPiS_S_ii:
[----:B------:R-:W-:Y:S01]  /*0000*/  LDC R1, c[0x0][0x37c] ;  /* 0x0000df00ff017b82 */ /* 0x000fe20000000800 */
[----:B------:R-:W0:Y:S01]  /*0010*/  S2R R3, SR_TID.X ;  /* 0x0000000000037919 */ /* 0x000e220000002100 */
[----:B------:R-:W1:Y:S06]  /*0020*/  LDCU UR8, c[0x0][0x39c] ;  /* 0x00007380ff0877ac */ /* 0x000e6c0008000800 */
[----:B------:R-:W0:Y:S01]  /*0030*/  LDC R0, c[0x0][0x360] ;  /* 0x0000d800ff007b82 */ /* 0x000e220000000800 */
[----:B------:R-:W-:Y:S01]  /*0040*/  HFMA2 R27, -RZ, RZ, 0, 0 ;  /* 0x00000000ff1b7431 */ /* 0x000fe200000001ff */
[----:B------:R-:W2:Y:S01]  /*0050*/  S2R R2, SR_TID.Y ;  /* 0x0000000000027919 */ /* 0x000ea20000002200 */
[----:B------:R-:W3:Y:S05]  /*0060*/  LDCU.64 UR4, c[0x0][0x358] ;  /* 0x00006b00ff0477ac */ /* 0x000eea0008000a00 */
[----:B------:R-:W0:Y:S08]  /*0070*/  S2UR UR6, SR_CTAID.X ;  /* 0x00000000000679c3 */ /* 0x000e300000002500 */
[----:B------:R-:W2:Y:S01]  /*0080*/  S2UR UR7, SR_CTAID.Y ;  /* 0x00000000000779c3 */ /* 0x000ea20000002600 */
[----:B-1----:R-:W-:-:S07]  /*0090*/  UISETP.NE.AND UP0, UPT, UR8, 0x1f, UPT ;  /* 0x0000001f0800788c */ /* 0x002fce000bf05270 */
[----:B------:R-:W2:Y:S01]  /*00a0*/  LDC R15, c[0x0][0x364] ;  /* 0x0000d900ff0f7b82 */ /* 0x000ea20000000800 */
[----:B0-----:R-:W-:Y:S02]  /*00b0*/  IMAD R0, R0, UR6, R3 ;  /* 0x0000000600007c24 */ /* 0x001fe4000f8e0203 */
[----:B--2---:R-:W-:Y:S01]  /*00c0*/  IMAD R15, R15, UR7, R2 ;  /* 0x000000070f0f7c24 */ /* 0x004fe2000f8e0202 */
[----:B---3--:R-:W-:Y:S06]  /*00d0*/  BRA.U !UP0, `(.L_x_0) ;  /* 0x0000000508ac7547 */ /* 0x008fec000b800000 */
[----:B------:R-:W0:Y:S01]  /*00e0*/  LDC R17, c[0x0][0x398] ;  /* 0x0000e600ff117b82 */ /* 0x000e220000000800 */
[----:B------:R-:W-:Y:S01]  /*00f0*/  UISETP.GE.U32.AND UP0, UPT, UR8, 0x3, UPT ;  /* 0x000000030800788c */ /* 0x000fe2000bf06070 */
[----:B------:R-:W-:Y:S01]  /*0100*/  MOV R18, 0x1 ;  /* 0x0000000100127802 */ /* 0x000fe20000000f00 */
[----:B------:R-:W-:Y:S01]  /*0110*/  UISETP.GT.U32.AND UP1, UPT, UR8, 0x2, UPT ;  /* 0x000000020800788c */ /* 0x000fe2000bf24070 */
[----:B------:R-:W-:Y:S02]  /*0120*/  MOV R16, RZ ;  /* 0x000000ff00107202 */ /* 0x000fe40000000f00 */
[----:B------:R-:W-:Y:S02]  /*0130*/  MOV R27, RZ ;  /* 0x000000ff001b7202 */ /* 0x000fe40000000f00 */
[----:B------:R-:W-:Y:S01]  /*0140*/  SHF.L.U32 R18, R18, UR8, RZ ;  /* 0x0000000812127c19 */ /* 0x000fe200080006ff */
[----:B0-----:R-:W-:Y:S01]  /*0150*/  IMAD R19, R0, R17, RZ ;  /* 0x0000001100137224 */ /* 0x001fe200078e02ff */
[----:B------:R-:W-:Y:S06]  /*0160*/  BRA.U !UP0, `(.L_x_1) ;  /* 0x0000000108b47547 */ /* 0x000fec000b800000 */
[----:B------:R-:W-:Y:S02]  /*0170*/  LOP3.LUT R16, R18, 0x7ffffff8, RZ, 0xc0, !PT ;  /* 0x7ffffff812107812 */ /* 0x000fe400078ec0ff */
[----:B------:R-:W-:Y:S02]  /*0180*/  MOV R27, RZ ;  /* 0x000000ff001b7202 */ /* 0x000fe40000000f00 */
[----:B------:R-:W-:Y:S02]  /*0190*/  MOV R20, R19 ;  /* 0x0000001300147202 */ /* 0x000fe40000000f00 */
[----:B------:R-:W-:Y:S02]  /*01a0*/  MOV R14, R15 ;  /* 0x0000000f000e7202 */ /* 0x000fe40000000f00 */
[----:B------:R-:W-:-:S07]  /*01b0*/  IADD3 R21, PT, PT, -R16, RZ, RZ ;  /* 0x000000ff10157210 */ /* 0x000fce0007ffe1ff */
.L_x_2:
[----:B------:R-:W0:Y:S08]  /*01c0*/  LDC.64 R2, c[0x0][0x380] ;  /* 0x0000e000ff027b82 */ /* 0x000e300000000a00 */
[----:B------:R-:W1:Y:S01]  /*01d0*/  LDC.64 R12, c[0x0][0x388] ;  /* 0x0000e200ff0c7b82 */ /* 0x000e620000000a00 */
[----:B0-----:R-:W-:-:S05]  /*01e0*/  IMAD.WIDE R2, R20, 0x4, R2 ;  /* 0x0000000414027825 */ /* 0x001fca00078e0202 */
[----:B------:R-:W2:Y:S01]  /*01f0*/  LDG.E R28, desc[UR4][R2.64] ;  /* 0x00000004021c7981 */ /* 0x000ea2000c1e1900 */
[----:B-1----:R-:W-:-:S03]  /*0200*/  IMAD.WIDE R12, R14, 0x4, R12 ;  /* 0x000000040e0c7825 */ /* 0x002fc600078e020c */
[----:B------:R-:W3:Y:S04]  /*0210*/  LDG.E R23, desc[UR4][R2.64+0x4] ;  /* 0x0000040402177981 */ /* 0x000ee8000c1e1900 */
[----:B------:R0:W2:Y:S04]  /*0220*/  LDG.E R24, desc[UR4][R12.64] ;  /* 0x000000040c187981 */ /* 0x0000a8000c1e1900 */
[----:B------:R-:W4:Y:S04]  /*0230*/  LDG.E R26, desc[UR4][R2.64+0x8] ;  /* 0x00000804021a7981 */ /* 0x000f28000c1e1900 */
[----:B------:R-:W5:Y:S01]  /*0240*/  LDG.E R29, desc[UR4][R2.64+0xc] ;  /* 0x00000c04021d7981 */ /* 0x000f62000c1e1900 */
[----:B0-----:R-:W-:-:S05]  /*0250*/  IMAD.WIDE R12, R17, 0x4, R12 ;  /* 0x00000004110c7825 */ /* 0x001fca00078e020c */
[----:B------:R0:W3:Y:S01]  /*0260*/  LDG.E R22, desc[UR4][R12.64] ;  /* 0x000000040c167981 */ /* 0x0000e2000c1e1900 */
[----:B------:R-:W-:-:S05]  /*0270*/  IMAD.WIDE R4, R17, 0x4, R12 ;  /* 0x0000000411047825 */ /* 0x000fca00078e020c */
[----:B------:R1:W4:Y:S01]  /*0280*/  LDG.E R25, desc[UR4][R4.64] ;  /* 0x0000000404197981 */ /* 0x000322000c1e1900 */
[----:B------:R-:W-:-:S04]  /*0290*/  IMAD.WIDE R6, R17, 0x4, R4 ;  /* 0x0000000411067825 */ /* 0x000fc800078e0204 */
[C---:B------:R-:W-:Y:S02]  /*02a0*/  IMAD.WIDE R8, R17.reuse, 0x4, R6 ;  /* 0x0000000411087825 */ /* 0x040fe400078e0206 */
[----:B------:R-:W5:Y:S02]  /*02b0*/  LDG.E R6, desc[UR4][R6.64] ;  /* 0x0000000406067981 */ /* 0x000f64000c1e1900 */
[C---:B------:R-:W-:Y:S02]  /*02c0*/  IMAD.WIDE R10, R17.reuse, 0x4, R8 ;  /* 0x00000004110a7825 */ /* 0x040fe400078e0208 */
[----:B------:R-:W5:Y:S02]  /*02d0*/  LDG.E R8, desc[UR4][R8.64] ;  /* 0x0000000408087981 */ /* 0x000f64000c1e1900 */
[C---:B0-----:R-:W-:Y:S02]  /*02e0*/  IMAD.WIDE R12, R17.reuse, 0x4, R10 ;  /* 0x00000004110c7825 */ /* 0x041fe400078e020a */
[----:B------:R-:W5:Y:S04]  /*02f0*/  LDG.E R7, desc[UR4][R2.64+0x14] ;  /* 0x0000140402077981 */ /* 0x000f68000c1e1900 */
[----:B------:R-:W5:Y:S01]  /*0300*/  LDG.E R10, desc[UR4][R10.64] ;  /* 0x000000040a0a7981 */ /* 0x000f62000c1e1900 */
[----:B-1----:R-:W-:-:S03]  /*0310*/  IMAD.WIDE R4, R17, 0x4, R12 ;  /* 0x0000000411047825 */ /* 0x002fc600078e020c */
[----:B------:R-:W5:Y:S04]  /*0320*/  LDG.E R9, desc[UR4][R2.64+0x18] ;  /* 0x0000180402097981 */ /* 0x000f68000c1e1900 */
[----:B------:R-:W5:Y:S04]  /*0330*/  LDG.E R4, desc[UR4][R4.64] ;  /* 0x0000000404047981 */ /* 0x000f68000c1e1900 */
[----:B------:R-:W5:Y:S01]  /*0340*/  LDG.E R11, desc[UR4][R2.64+0x1c] ;  /* 0x00001c04020b7981 */ /* 0x000f62000c1e1900 */
[----:B--2---:R-:W-:-:S03]  /*0350*/  IMAD R24, R28, R24, R27 ;  /* 0x000000181c187224 */ /* 0x004fc600078e021b */
[----:B------:R-:W2:Y:S04]  /*0360*/  LDG.E R27, desc[UR4][R2.64+0x10] ;  /* 0x00001004021b7981 */ /* 0x000ea8000c1e1900 */
[----:B------:R-:W2:Y:S01]  /*0370*/  LDG.E R28, desc[UR4][R12.64] ;  /* 0x000000040c1c7981 */ /* 0x000ea2000c1e1900 */
[----:B------:R-:W-:Y:S01]  /*0380*/  IADD3 R21, PT, PT, R21, 0x8, RZ ;  /* 0x0000000815157810 */ /* 0x000fe20007ffe0ff */
[----:B---3--:R-:W-:-:S03]  /*0390*/  IMAD R22, R23, R22, R24 ;  /* 0x0000001617167224 */ /* 0x008fc600078e0218 */
[----:B------:R-:W-:Y:S01]  /*03a0*/  ISETP.NE.AND P0, PT, R21, RZ, PT ;  /* 0x000000ff1500720c */ /* 0x000fe20003f05270 */
[----:B----4-:R-:W-:-:S04]  /*03b0*/  IMAD R22, R26, R25, R22 ;  /* 0x000000191a167224 */ /* 0x010fc800078e0216 */
[----:B-----5:R-:W-:Y:S01]  /*03c0*/  IMAD R6, R29, R6, R22 ;  /* 0x000000061d067224 */ /* 0x020fe200078e0216 */
[----:B------:R-:W-:Y:S02]  /*03d0*/  IADD3 R20, PT, PT, R20, 0x8, RZ ;  /* 0x0000000814147810 */ /* 0x000fe40007ffe0ff */
[----:B------:R-:W-:Y:S01]  /*03e0*/  LEA R14, R17, R14, 0x3 ;  /* 0x0000000e110e7211 */ /* 0x000fe200078e18ff */
[----:B--2---:R-:W-:-:S04]  /*03f0*/  IMAD R6, R27, R8, R6 ;  /* 0x000000081b067224 */ /* 0x004fc800078e0206 */
[----:B------:R-:W-:-:S04]  /*0400*/  IMAD R6, R7, R10, R6 ;  /* 0x0000000a07067224 */ /* 0x000fc800078e0206 */
[----:B------:R-:W-:-:S04]  /*0410*/  IMAD R6, R9, R28, R6 ;  /* 0x0000001c09067224 */ /* 0x000fc800078e0206 */
[----:B------:R-:W-:Y:S01]  /*0420*/  IMAD R27, R11, R4, R6 ;  /* 0x000000040b1b7224 */ /* 0x000fe200078e0206 */
[----:B------:R-:W-:Y:S06]  /*0430*/  @P0 BRA `(.L_x_2) ;  /* 0xfffffffc00600947 */ /* 0x000fec000383ffff */
.L_x_1:
[----:B------:R-:W-:Y:S05]  /*0440*/  BRA.U UP1, `(.L_x_0) ;  /* 0x0000000101d07547 */ /* 0x000fea000b800000 */
[----:B------:R-:W-:Y:S01]  /*0450*/  LOP3.LUT P0, RZ, R18, 0x4, RZ, 0xc0, !PT ;  /* 0x0000000412ff7812 */ /* 0x000fe2000780c0ff */
[----:B------:R-:W-:-:S12]  /*0460*/  UISETP.NE.AND UP0, UPT, UR8, 0x2, UPT ;  /* 0x000000020800788c */ /* 0x000fd8000bf05270 */
[----:B------:R-:W-:Y:S05]  /*0470*/  @!P0 BRA `(.L_x_3) ;  /* 0x0000000000588947 */ /* 0x000fea0003800000 */
[----:B------:R-:W0:Y:S01]  /*0480*/  LDC.64 R8, c[0x0][0x388] ;  /* 0x0000e200ff087b82 */ /* 0x000e220000000a00 */
[----:B------:R-:W-:Y:S01]  /*0490*/  IMAD R7, R16, R17, R15 ;  /* 0x0000001110077224 */ /* 0x000fe200078e020f */
[----:B------:R-:W-:-:S06]  /*04a0*/  IADD3 R5, PT, PT, R19, R16, RZ ;  /* 0x0000001013057210 */ /* 0x000fcc0007ffe0ff */
[----:B------:R-:W1:Y:S01]  /*04b0*/  LDC.64 R2, c[0x0][0x380] ;  /* 0x0000e000ff027b82 */ /* 0x000e620000000a00 */
[----:B0-----:R-:W-:-:S04]  /*04c0*/  IMAD.WIDE R8, R7, 0x4, R8 ;  /* 0x0000000407087825 */ /* 0x001fc800078e0208 */
[----:B------:R-:W-:Y:S02]  /*04d0*/  IMAD.WIDE R10, R17, 0x4, R8 ;  /* 0x00000004110a7825 */ /* 0x000fe400078e0208 */
[----:B------:R-:W2:Y:S02]  /*04e0*/  LDG.E R8, desc[UR4][R8.64] ;  /* 0x0000000408087981 */ /* 0x000ea4000c1e1900 */
[----:B-1----:R-:W-:-:S04]  /*04f0*/  IMAD.WIDE R2, R5, 0x4, R2 ;  /* 0x0000000405027825 */ /* 0x002fc800078e0202 */
[C---:B------:R-:W-:Y:S01]  /*0500*/  IMAD.WIDE R4, R17.reuse, 0x4, R10 ;  /* 0x0000000411047825 */ /* 0x040fe200078e020a */
[----:B------:R-:W2:Y:S04]  /*0510*/  LDG.E R12, desc[UR4][R2.64] ;  /* 0x00000004020c7981 */ /* 0x000ea8000c1e1900 */
[----:B------:R-:W3:Y:S01]  /*0520*/  LDG.E R10, desc[UR4][R10.64] ;  /* 0x000000040a0a7981 */ /* 0x000ee2000c1e1900 */
[----:B------:R-:W-:-:S03]  /*0530*/  IMAD.WIDE R6, R17, 0x4, R4 ;  /* 0x0000000411067825 */ /* 0x000fc600078e0204 */
[----:B------:R-:W3:Y:S04]  /*0540*/  LDG.E R13, desc[UR4][R2.64+0x4] ;  /* 0x00000404020d7981 */ /* 0x000ee8000c1e1900 */
[----:B------:R-:W4:Y:S04]  /*0550*/  LDG.E R14, desc[UR4][R4.64] ;  /* 0x00000004040e7981 */ /* 0x000f28000c1e1900 */
[----:B------:R-:W4:Y:S04]  /*0560*/  LDG.E R21, desc[UR4][R2.64+0x8] ;  /* 0x0000080402157981 */ /* 0x000f28000c1e1900 */
[----:B------:R-:W5:Y:S04]  /*0570*/  LDG.E R23, desc[UR4][R2.64+0xc] ;  /* 0x00000c0402177981 */ /* 0x000f68000c1e1900 */
[----:B------:R-:W5:Y:S01]  /*0580*/  LDG.E R6, desc[UR4][R6.64] ;  /* 0x0000000406067981 */ /* 0x000f62000c1e1900 */
[----:B------:R-:W-:Y:S01]  /*0590*/  IADD3 R16, PT, PT, R16, 0x4, RZ ;  /* 0x0000000410107810 */ /* 0x000fe20007ffe0ff */
[----:B--2---:R-:W-:-:S04]  /*05a0*/  IMAD R12, R12, R8, R27 ;  /* 0x000000080c0c7224 */ /* 0x004fc800078e021b */
[----:B---3--:R-:W-:-:S04]  /*05b0*/  IMAD R12, R13, R10, R12 ;  /* 0x0000000a0d0c7224 */ /* 0x008fc800078e020c */
[----:B----4-:R-:W-:-:S04]  /*05c0*/  IMAD R12, R21, R14, R12 ;  /* 0x0000000e150c7224 */ /* 0x010fc800078e020c */
[----:B-----5:R-:W-:-:S07]  /*05d0*/  IMAD R27, R23, R6, R12 ;  /* 0x00000006171b7224 */ /* 0x020fce00078e020c */
.L_x_3:
[----:B------:R-:W-:Y:S05]  /*05e0*/  BRA.U !UP0, `(.L_x_0) ;  /* 0x0000000108687547 */ /* 0x000fea000b800000 */
[----:B------:R-:W0:Y:S01]  /*05f0*/  LDC.64 R8, c[0x0][0x388] ;  /* 0x0000e200ff087b82 */ /* 0x000e220000000a00 */
[----:B------:R-:W-:Y:S02]  /*0600*/  LOP3.LUT R18, R18, 0x3, RZ, 0xc0, !PT ;  /* 0x0000000312127812 */ /* 0x000fe400078ec0ff */
[----:B------:R-:W-:Y:S02]  /*0610*/  ISETP.NE.AND P1, PT, RZ, UR8, PT ;  /* 0x00000008ff007c0c */ /* 0x000fe4000bf25270 */
[----:B------:R-:W-:-:S03]  /*0620*/  ISETP.NE.AND P0, PT, R18, 0x1, PT ;  /* 0x000000011200780c */ /* 0x000fc60003f05270 */
[----:B------:R-:W1:Y:S08]  /*0630*/  LDC.64 R6, c[0x0][0x380] ;  /* 0x0000e000ff067b82 */ /* 0x000e700000000a00 */
[----:B------:R-:W2:Y:S02]  /*0640*/  LDC.64 R4, c[0x0][0x380] ;  /* 0x0000e000ff047b82 */ /* 0x000ea40000000a00 */
[----:B------:R-:W-:Y:S01]  /*0650*/  @P0 IMAD R13, R16, R17, R15 ;  /* 0x00000011100d0224 */ /* 0x000fe200078e020f */
[----:B------:R-:W-:-:S02]  /*0660*/  @P0 IADD3 R11, PT, PT, R19, R16, RZ ;  /* 0x00000010130b0210 */ /* 0x000fc40007ffe0ff */
[----:B------:R-:W-:-:S03]  /*0670*/  @P0 IADD3 R16, PT, PT, R16, 0x2, RZ ;  /* 0x0000000210100810 */ /* 0x000fc60007ffe0ff */
[----:B------:R-:W3:Y:S01]  /*0680*/  LDC.64 R2, c[0x0][0x388] ;  /* 0x0000e200ff027b82 */ /* 0x000ee20000000a00 */
[----:B0-----:R-:W-:Y:S01]  /*0690*/  @P0 IMAD.WIDE R8, R13, 0x4, R8 ;  /* 0x000000040d080825 */ /* 0x001fe200078e0208 */
[----:B------:R-:W-:-:S03]  /*06a0*/  @!P1 IADD3 R19, PT, PT, R19, R16, RZ ;  /* 0x0000001013139210 */ /* 0x000fc60007ffe0ff */
[----:B------:R-:W-:Y:S01]  /*06b0*/  @!P1 IMAD R13, R16, R17, R15 ;  /* 0x00000011100d9224 */ /* 0x000fe200078e020f */
[----:B------:R-:W4:Y:S01]  /*06c0*/  @P0 LDG.E R14, desc[UR4][R8.64] ;  /* 0x00000004080e0981 */ /* 0x000f22000c1e1900 */
[----:B-1----:R-:W-:-:S04]  /*06d0*/  @P0 IMAD.WIDE R6, R11, 0x4, R6 ;  /* 0x000000040b060825 */ /* 0x002fc800078e0206 */
[----:B------:R-:W-:Y:S01]  /*06e0*/  @P0 IMAD.WIDE R10, R17, 0x4, R8 ;  /* 0x00000004110a0825 */ /* 0x000fe200078e0208 */
[----:B------:R-:W4:Y:S03]  /*06f0*/  @P0 LDG.E R12, desc[UR4][R6.64] ;  /* 0x00000004060c0981 */ /* 0x000f26000c1e1900 */
[----:B--2---:R-:W-:Y:S01]  /*0700*/  @!P1 IMAD.WIDE R4, R19, 0x4, R4 ;  /* 0x0000000413049825 */ /* 0x004fe200078e0204 */
[----:B------:R-:W2:Y:S04]  /*0710*/  @P0 LDG.E R17, desc[UR4][R6.64+0x4] ;  /* 0x0000040406110981 */ /* 0x000ea8000c1e1900 */
[----:B------:R-:W2:Y:S01]  /*0720*/  @P0 LDG.E R10, desc[UR4][R10.64] ;  /* 0x000000040a0a0981 */ /* 0x000ea2000c1e1900 */
[----:B---3--:R-:W-:-:S03]  /*0730*/  @!P1 IMAD.WIDE R2, R13, 0x4, R2 ;  /* 0x000000040d029825 */ /* 0x008fc600078e0202 */
[----:B------:R-:W3:Y:S04]  /*0740*/  @!P1 LDG.E R4, desc[UR4][R4.64] ;  /* 0x0000000404049981 */ /* 0x000ee8000c1e1900 */
[----:B------:R-:W3:Y:S01]  /*0750*/  @!P1 LDG.E R2, desc[UR4][R2.64] ;  /* 0x0000000402029981 */ /* 0x000ee2000c1e1900 */
[----:B----4-:R-:W-:-:S04]  /*0760*/  @P0 IMAD R12, R12, R14, R27 ;  /* 0x0000000e0c0c0224 */ /* 0x010fc800078e021b */
[----:B--2---:R-:W-:-:S04]  /*0770*/  @P0 IMAD R27, R17, R10, R12 ;  /* 0x0000000a111b0224 */ /* 0x004fc800078e020c */
[----:B---3--:R-:W-:-:S07]  /*0780*/  @!P1 IMAD R27, R4, R2, R27 ;  /* 0x00000002041b9224 */ /* 0x008fce00078e021b */
.L_x_0:
[----:B------:R-:W0:Y:S01]  /*0790*/  LDC.64 R2, c[0x0][0x390] ;  /* 0x0000e400ff027b82 */ /* 0x000e220000000a00 */
[----:B------:R-:W1:Y:S02]  /*07a0*/  LDCU UR6, c[0x0][0x398] ;  /* 0x00007300ff0677ac */ /* 0x000e640008000800 */
[----:B-1----:R-:W-:-:S04]  /*07b0*/  IMAD R15, R0, UR6, R15 ;  /* 0x00000006000f7c24 */ /* 0x002fc8000f8e020f */
[----:B0-----:R-:W-:-:S05]  /*07c0*/  IMAD.WIDE R2, R15, 0x4, R2 ;  /* 0x000000040f027825 */ /* 0x001fca00078e0202 */
[----:B------:R-:W-:Y:S01]  /*07d0*/  STG.E desc[UR4][R2.64], R27 ;  /* 0x0000001b02007986 */ /* 0x000fe2000c101904 */
[----:B------:R-:W-:Y:S05]  /*07e0*/  EXIT ;  /* 0x000000000000794d */ /* 0x000fea0003800000 */
.L_x_4:
[----:B------:R-:W-:-:S00]  /*07f0*/  BRA `(.L_x_4) ;  /* 0xfffffffc00fc7947 */ /* 0x000fc0000383ffff */
[----:B------:R-:W-:-:S00]  /*0800*/  NOP ;  /* 0x0000000000007918 */ /* 0x000fc00000000000 */
[----:B------:R-:W-:-:S00]  /*0810*/  NOP ;  /* 0x0000000000007918 */ /* 0x000fc00000000000 */
[----:B------:R-:W-:-:S00]  /*0820*/  NOP ;  /* 0x0000000000007918 */ /* 0x000fc00000000000 */
[----:B------:R-:W-:-:S00]  /*0830*/  NOP ;  /* 0x0000000000007918 */ /* 0x000fc00000000000 */
[----:B------:R-:W-:-:S00]  /*0840*/  NOP ;  /* 0x0000000000007918 */ /* 0x000fc00000000000 */
[----:B------:R-:W-:-:S00]  /*0850*/  NOP ;  /* 0x0000000000007918 */ /* 0x000fc00000000000 */
[----:B------:R-:W-:-:S00]  /*0860*/  NOP ;  /* 0x0000000000007918 */ /* 0x000fc00000000000 */
[----:B------:R-:W-:-:S00]  /*0870*/  NOP ;  /* 0x0000000000007918 */ /* 0x000fc00000000000 */
.L_x_28:


//--------------------- .text._Z7matCopyPiS_i7QUARTERS0_i --------------------------
	.section	.text._Z7matCopyPiS_i7QUARTERS0_i,"ax",@progbits
	.align	128
        .global         _Z7matCopyPiS_i7QUARTERS0_i
        .type           _Z7matCopyPiS_i7QUARTERS0_i,@function
        .size           _Z7matCopyPiS_i7QUARTERS0_i,(.L_x_29 - _Z7matCopyPiS_i7QUARTERS0_i)
        .other          _Z7matCopyPiS_i7QUARTERS0_i,@"STO_CUDA_ENTRY STV_DEFAULT"
_Z7matCopyPiS_i7QUARTERS0_i:
.text._Z7matCopyPiS_i7QUARTERS0_i:
[----:B------:R-:W0:Y:S08]  /*0000*/  LDC R1, c[0x0][0x37c] ;  /* 0x0000df00ff017b82 */ /* 0x000e300000000800 */
[----:B------:R-:W1:Y:S01]  /*0010*/  LDC R0, c[0x0][0x394] ;  /* 0x0000e500ff007b82 */ /* 0x000e620000000800 */
[----:B------:R-:W2:Y:S01]  /*0020*/  LDCU UR4, c[0x0][0x39c] ;  /* 0x00007380ff0477ac */ /* 0x000ea20008000800 */
[----:B------:R-:W3:Y:S01]  /*0030*/  LDCU UR6, c[0x0][0x398] ;  /* 0x00007300ff0677ac */ /* 0x000ee20008000800 */
[----:B------:R-:W-:-:S02]  /*0040*/  UMOV UR5, 0x1 ;  /* 0x0000000100057882 */ /* 0x000fc40000000000 */
[----:B--2---:R-:W-:-:S04]  /*0050*/  USHF.L.U32 UR4, UR5, UR4, URZ ;  /* 0x0000000405047299 */ /* 0x004fc800080006ff */
[----:B------:R-:W-:Y:S01]  /*0060*/  ULEA.HI UR4, UR4, UR4, URZ, 0x1 ;  /* 0x0000000404047291 */ /* 0x000fe2000f8f08ff */
[----:B-1----:R-:W-:Y:S01]  /*0070*/  ISETP.GT.AND P0, PT, R0, 0x1, PT ;  /* 0x000000010000780c */ /* 0x002fe20003f04270 */
[----:B---3--:R-:W-:Y:S02]  /*0080*/  IMAD.U32 R18, RZ, RZ, UR6 ;  /* 0x00000006ff127e24 */ /* 0x008fe4000f8e00ff */
[----:B------:R-:W-:-:S10]  /*0090*/  USHF.R.S32.HI UR36, URZ, 0x1, UR4 ;  /* 0x00000001ff247899 */ /* 0x000fd40008011404 */
[----:B0-----:R-:W-:Y:S05]  /*00a0*/  @P0 BRA `(.L_x_5) ;  /* 0x0000000000280947 */ /* 0x001fea0003800000 */
[----:B------:R-:W0:Y:S01]  /*00b0*/  LDCU UR4, c[0x0][0x394] ;  /* 0x00007280ff0477ac */ /* 0x000e220008000800 */
[----:B------:R-:W-:Y:S01]  /*00c0*/  ISETP.NE.AND P0, PT, R0, RZ, PT ;  /* 0x000000ff0000720c */ /* 0x000fe20003f05270 */
[----:B0-----:R-:W-:Y:S01]  /*00d0*/  IMAD.U32 R19, RZ, RZ, UR4 ;  /* 0x00000004ff137e24 */ /* 0x001fe2000f8e00ff */
[----:B------:R-:W-:-:S11]  /*00e0*/  MOV R22, UR4 ;  /* 0x0000000400167c02 */ /* 0x000fd60008000f00 */
[----:B------:R-:W-:Y:S05]  /*00f0*/  @!P0 BRA `(.L_x_6) ;  /* 0x00000000007c8947 */ /* 0x000fea0003800000 */
[----:B------:R-:W-:-:S13]  /*0100*/  ISETP.NE.AND P0, PT, R0, 0x1, PT ;  /* 0x000000010000780c */ /* 0x000fda0003f05270 */
[----:B------:R-:W-:Y:S05]  /*0110*/  @P0 BRA `(.L_x_7) ;  /* 0x00000000002c0947 */ /* 0x000fea0003800000 */
[----:B------:R-:W-:Y:S02]  /*0120*/  IMAD.MOV.U32 R19, RZ, RZ, RZ ;  /* 0x000000ffff137224 */ /* 0x000fe400078e00ff */
[----:B------:R-:W-:Y:S01]  /*0130*/  IMAD.U32 R22, RZ, RZ, UR36 ;  /* 0x00000024ff167e24 */ /* 0x000fe2000f8e00ff */
[----:B------:R-:W-:Y:S06]  /*0140*/  BRA `(.L_x_6) ;  /* 0x0000000000687947 */ /* 0x000fec0003800000 */
.L_x_5:
[----:B------:R-:W-:-:S13]  /*0150*/  ISETP.NE.AND P0, PT, R0, 0x2, PT ;  /* 0x000000020000780c */ /* 0x000fda0003f05270 */
[----:B------:R-:W-:Y:S01]  /*0160*/  @!P0 MOV R22, RZ ;  /* 0x000000ff00168202 */ /* 0x000fe20000000f00 */
[----:B------:R-:W-:Y:S01]  /*0170*/  @!P0 IMAD.U32 R19, RZ, RZ, UR36 ;  /* 0x00000024ff138e24 */ /* 0x000fe2000f8e00ff */
[----:B------:R-:W-:Y:S06]  /*0180*/  @!P0 BRA `(.L_x_6) ;  /* 0x0000000000588947 */ /* 0x000fec0003800000 */
[----:B------:R-:W-:Y:S01]  /*0190*/  ISETP.NE.AND P0, PT, R0, 0x3, PT ;  /* 0x000000030000780c */ /* 0x000fe20003f05270 */
[----:B------:R-:W-:Y:S01]  /*01a0*/  IMAD.U32 R19, RZ, RZ, UR36 ;  /* 0x00000024ff137e24 */ /* 0x000fe2000f8e00ff */
[----:B------:R-:W-:-:S11]  /*01b0*/  MOV R22, UR36 ;  /* 0x0000002400167c02 */ /* 0x000fd60008000f00 */
[----:B------:R-:W-:Y:S05]  /*01c0*/  @!P0 BRA `(.L_x_6) ;  /* 0x0000000000488947 */ /* 0x000fea0003800000 */
.L_x_7:
[----:B------:R-:W-:Y:S01]  /*01d0*/  MOV R0, 0x18 ;  /* 0x0000001800007802 */ /* 0x000fe20000000f00 */
[----:B------:R-:W0:Y:S01]  /*01e0*/  LDCU.64 UR4, c[0x4][0x8] ;  /* 0x01000100ff0477ac */ /* 0x000e220008000a00 */
[----:B------:R-:W-:Y:S02]  /*01f0*/  HFMA2 R13, -RZ, RZ, 0, 0 ;  /* 0x00000000ff0d7431 */ /* 0x000fe400000001ff */
[----:B------:R-:W-:Y:S01]  /*0200*/  IMAD.MOV.U32 R8, RZ, RZ, 0x39 ;  /* 0x00000039ff087424 */ /* 0x000fe200078e00ff */
[----:B------:R1:W2:Y:S01]  /*0210*/  LDC.64 R2, c[0x4][R0] ;  /* 0x0100000000027b82 */ /* 0x0002a20000000a00 */
[----:B------:R-:W3:Y:S01]  /*0220*/  LDCU.64 UR6, c[0x4][0x10] ;  /* 0x01000200ff0677ac */ /* 0x000ee20008000a00 */
[----:B------:R-:W-:Y:S01]  /*0230*/  IMAD.MOV.U32 R12, RZ, RZ, 0x1 ;  /* 0x00000001ff0c7424 */ /* 0x000fe200078e00ff */
[----:B------:R-:W4:Y:S01]  /*0240*/  LDCU.64 UR8, c[0x4][URZ] ;  /* 0x01000000ff0877ac */ /* 0x000f220008000a00 */
[----:B0-----:R-:W-:Y:S02]  /*0250*/  IMAD.U32 R4, RZ, RZ, UR4 ;  /* 0x00000004ff047e24 */ /* 0x001fe4000f8e00ff */
[----:B------:R-:W-:Y:S01]  /*0260*/  IMAD.U32 R5, RZ, RZ, UR5 ;  /* 0x00000005ff057e24 */ /* 0x000fe2000f8e00ff */
[----:B---3--:R-:W-:Y:S01]  /*0270*/  MOV R6, UR6 ;  /* 0x0000000600067c02 */ /* 0x008fe20008000f00 */
[----:B------:R-:W-:-:S02]  /*0280*/  IMAD.U32 R7, RZ, RZ, UR7 ;  /* 0x00000007ff077e24 */ /* 0x000fc4000f8e00ff */
[----:B----4-:R-:W-:Y:S01]  /*0290*/  IMAD.U32 R10, RZ, RZ, UR8 ;  /* 0x00000008ff0a7e24 */ /* 0x010fe2000f8e00ff */
[----:B-1----:R-:W-:-:S07]  /*02a0*/  MOV R11, UR9 ;  /* 0x00000009000b7c02 */ /* 0x002fce0008000f00 */
[----:B------:R-:W-:-:S07]  /*02b0*/  LEPC R20, `(.L_x_8) ;  /* 0x000000001014794e */ /* 0x000fce0000000000 */
[----:B--2---:R-:W-:Y:S05]  /*02c0*/  CALL.ABS.NOINC R2 ;  /* 0x0000000002007343 */ /* 0x004fea0003c00000 */
.L_x_8:
[----:B------:R-:W-:Y:S02]  /*02d0*/  IMAD.MOV.U32 R19, RZ, RZ, RZ ;  /* 0x000000ffff137224 */ /* 0x000fe400078e00ff */
[----:B------:R-:W-:-:S07]  /*02e0*/  IMAD.MOV.U32 R22, RZ, RZ, RZ ;  /* 0x000000ffff167224 */ /* 0x000fce00078e00ff */
.L_x_6:
[----:B------:R-:W0:Y:S08]  /*02f0*/  LDC R2, c[0x0][0x398] ;  /* 0x0000e600ff027b82 */ /* 0x000e300000000800 */
[----:B------:R-:W1:Y:S01]  /*0300*/  LDC.64 R16, c[0x0][0x358] ;  /* 0x0000d600ff107b82 */ /* 0x000e620000000a00 */
[----:B0-----:R-:W-:-:S13]  /*0310*/  ISETP.GT.AND P0, PT, R2, 0x1, PT ;  /* 0x000000010200780c */ /* 0x001fda0003f04270 */
[----:B-1----:R-:W-:Y:S05]  /*0320*/  @P0 BRA `(.L_x_9) ;  /* 0x0000000000240947 */ /* 0x002fea0003800000 */
[----:B------:R-:W0:Y:S01]  /*0330*/  LDCU UR4, c[0x0][0x398] ;  /* 0x00007300ff0477ac */ /* 0x000e220008000800 */
[----:B------:R-:W-:Y:S02]  /*0340*/  ISETP.NE.AND P0, PT, R2, RZ, PT ;  /* 0x000000ff0200720c */ /* 0x000fe40003f05270 */
[----:B0-----:R-:W-:-:S11]  /*0350*/  MOV R0, UR4 ;  /* 0x0000000400007c02 */ /* 0x001fd60008000f00 */
[----:B------:R-:W-:Y:S05]  /*0360*/  @!P0 BRA `(.L_x_10) ;  /* 0x00000000007c8947 */ /* 0x000fea0003800000 */
[----:B------:R-:W-:-:S13]  /*0370*/  ISETP.NE.AND P0, PT, R2, 0x1, PT ;  /* 0x000000010200780c */ /* 0x000fda0003f05270 */
[----:B------:R-:W-:Y:S05]  /*0380*/  @P0 BRA `(.L_x_11) ;  /* 0x00000000002c0947 */ /* 0x000fea0003800000 */
[----:B------:R-:W-:Y:S02]  /*0390*/  IMAD.MOV.U32 R18, RZ, RZ, RZ ;  /* 0x000000ffff127224 */ /* 0x000fe400078e00ff */
[----:B------:R-:W-:Y:S01]  /*03a0*/  IMAD.U32 R0, RZ, RZ, UR36 ;  /* 0x00000024ff007e24 */ /* 0x000fe2000f8e00ff */
[----:B------:R-:W-:Y:S06]  /*03b0*/  BRA `(.L_x_10) ;  /* 0x0000000000687947 */ /* 0x000fec0003800000 */
.L_x_9:
        /* <DEDUP_REMOVED lines=8> */
.L_x_11:
[----:B------:R-:W-:Y:S01]  /*0440*/  MOV R2, 0x18 ;  /* 0x0000001800027802 */ /* 0x000fe20000000f00 */
[----:B------:R-:W0:Y:S01]  /*0450*/  LDCU.64 UR4, c[0x4][0x8] ;  /* 0x01000100ff0477ac */ /* 0x000e220008000a00 */
[----:B------:R-:W-:Y:S02]  /*0460*/  HFMA2 R8, -RZ, RZ, 0, 3.397464752197265625e-06 ;  /* 0x00000039ff087431 */ /* 0x000fe400000001ff */
[----:B------:R-:W-:Y:S01]  /*0470*/  IMAD.MOV.U32 R12, RZ, RZ, 0x1 ;  /* 0x00000001ff0c7424 */ /* 0x000fe200078e00ff */
[----:B------:R-:W-:Y:S01]  /*0480*/  MOV R13, RZ ;  /* 0x000000ff000d7202 */ /* 0x000fe20000000f00 */
[----:B------:R-:W1:Y:S01]  /*0490*/  LDCU.64 UR6, c[0x4][0x10] ;  /* 0x01000200ff0677ac */ /* 0x000e620008000a00 */
[----:B------:R-:W2:Y:S01]  /*04a0*/  LDC.64 R2, c[0x4][R2] ;  /* 0x0100000002027b82 */ /* 0x000ea20000000a00 */
[----:B------:R-:W3:Y:S01]  /*04b0*/  LDCU.64 UR8, c[0x4][URZ] ;  /* 0x01000000ff0877ac */ /* 0x000ee20008000a00 */
[----:B0-----:R-:W-:Y:S01]  /*04c0*/  MOV R4, UR4 ;  /* 0x0000000400047c02 */ /* 0x001fe20008000f00 */
[----:B------:R-:W-:Y:S01]  /*04d0*/  IMAD.U32 R5, RZ, RZ, UR5 ;  /* 0x00000005ff057e24 */ /* 0x000fe2000f8e00ff */
[----:B-1----:R-:W-:Y:S01]  /*04e0*/  MOV R6, UR6 ;  /* 0x0000000600067c02 */ /* 0x002fe20008000f00 */
[----:B------:R-:W-:Y:S01]  /*04f0*/  IMAD.U32 R7, RZ, RZ, UR7 ;  /* 0x00000007ff077e24 */ /* 0x000fe2000f8e00ff */
[----:B---3--:R-:W-:Y:S01]  /*0500*/  MOV R10, UR8 ;  /* 0x00000008000a7c02 */ /* 0x008fe20008000f00 */
[----:B------:R-:W-:-:S07]  /*0510*/  IMAD.U32 R11, RZ, RZ, UR9 ;  /* 0x00000009ff0b7e24 */ /* 0x000fce000f8e00ff */
[----:B------:R-:W-:-:S07]  /*0520*/  LEPC R20, `(.L_x_12) ;  /* 0x000000001014794e */ /* 0x000fce0000000000 */
[----:B--2---:R-:W-:Y:S05]  /*0530*/  CALL.ABS.NOINC R2 ;  /* 0x0000000002007343 */ /* 0x004fea0003c00000 */
.L_x_12:
[----:B------:R-:W-:Y:S02]  /*0540*/  HFMA2 R0, -RZ, RZ, 0, 0 ;  /* 0x00000000ff007431 */ /* 0x000fe400000001ff */
[----:B------:R-:W-:-:S07]  /*0550*/  IMAD.MOV.U32 R18, RZ, RZ, RZ ;  /* 0x000000ffff127224 */ /* 0x000fce00078e00ff */
.L_x_10:
[----:B------:R-:W0:Y:S01]  /*0560*/  S2R R7, SR_TID.Y ;  /* 0x0000000000077919 */ /* 0x000e220000002200 */
[----:B------:R-:W1:Y:S01]  /*0570*/  LDCU UR4, c[0x0][0x360] ;  /* 0x00006c00ff0477ac */ /* 0x000e620008000800 */
[----:B------:R-:W2:Y:S01]  /*0580*/  LDC.64 R2, c[0x0][0x380] ;  /* 0x0000e000ff027b82 */ /* 0x000ea20000000a00 */
[----:B------:R-:W0:Y:S01]  /*0590*/  S2R R4, SR_CTAID.Y ;  /* 0x0000000000047919 */ /* 0x000e220000002600 */
[----:B------:R-:W0:Y:S01]  /*05a0*/  LDCU UR5, c[0x0][0x364] ;  /* 0x00006c80ff0577ac */ /* 0x000e220008000800 */
[----:B------:R-:W1:Y:S01]  /*05b0*/  S2R R6, SR_TID.X ;  /* 0x0000000000067919 */ /* 0x000e620000002100 */
[----:B------:R-:W3:Y:S01]  /*05c0*/  LDCU UR6, c[0x0][0x390] ;  /* 0x00007200ff0677ac */ /* 0x000ee20008000800 */
[----:B------:R-:W1:Y:S01]  /*05d0*/  S2R R5, SR_CTAID.X ;  /* 0x0000000000057919 */ /* 0x000e620000002500 */
[----:B0-----:R-:W-:Y:S01]  /*05e0*/  IMAD R7, R4, UR5, R7 ;  /* 0x0000000504077c24 */ /* 0x001fe2000f8e0207 */
[----:B------:R-:W-:-:S04]  /*05f0*/  R2UR UR5, R17 ;  /* 0x00000000110572ca */ /* 0x000fc800000e0000 */
[----:B------:R-:W-:Y:S01]  /*0600*/  IADD3 R22, PT, PT, R7, R22, RZ ;  /* 0x0000001607167210 */ /* 0x000fe20007ffe0ff */
[----:B-1----:R-:W-:Y:S01]  /*0610*/  IMAD R6, R5, UR4, R6 ;  /* 0x0000000405067c24 */ /* 0x002fe2000f8e0206 */
[----:B------:R-:W-:Y:S01]  /*0620*/  R2UR UR4, R16 ;  /* 0x00000000100472ca */ /* 0x000fe200000e0000 */
[----:B------:R-:W0:Y:S02]  /*0630*/  LDC.64 R4, c[0x0][0x388] ;  /* 0x0000e200ff047b82 */ /* 0x000e240000000a00 */
[----:B------:R-:W-:-:S04]  /*0640*/  IMAD.IADD R19, R6, 0x1, R19 ;  /* 0x0000000106137824 */ /* 0x000fc800078e0213 */
[----:B---3--:R-:W-:-:S04]  /*0650*/  IMAD R19, R19, UR6, R22 ;  /* 0x0000000613137c24 */ /* 0x008fc8000f8e0216 */
[----:B--2---:R-:W-:-:S06]  /*0660*/  IMAD.WIDE R2, R19, 0x4, R2 ;  /* 0x0000000413027825 */ /* 0x004fcc00078e0202 */
[----:B------:R-:W2:Y:S01]  /*0670*/  LDG.E R3, desc[UR4][R2.64] ;  /* 0x0000000402037981 */ /* 0x000ea2000c1e1900 */
[----:B------:R-:W-:Y:S01]  /*0680*/  IADD3 R7, PT, PT, R7, R0, RZ ;  /* 0x0000000007077210 */ /* 0x000fe20007ffe0ff */
[----:B------:R-:W-:-:S04]  /*0690*/  IMAD.IADD R18, R6, 0x1, R18 ;  /* 0x0000000106127824 */ /* 0x000fc800078e0212 */
[----:B------:R-:W-:-:S04]  /*06a0*/  IMAD R7, R18, UR6, R7 ;  /* 0x0000000612077c24 */ /* 0x000fc8000f8e0207 */
[----:B0-----:R-:W-:-:S05]  /*06b0*/  IMAD.WIDE R4, R7, 0x4, R4 ;  /* 0x0000000407047825 */ /* 0x001fca00078e0204 */
[----:B--2---:R-:W-:Y:S01]  /*06c0*/  STG.E desc[UR4][R4.64], R3 ;  /* 0x0000000304007986 */ /* 0x004fe2000c101904 */
[----:B------:R-:W-:Y:S05]  /*06d0*/  EXIT ;  /* 0x000000000000794d */ /* 0x000fea0003800000 */
.L_x_13:
        /* <DEDUP_REMOVED lines=10> */
.L_x_29:


//--------------------- .text._Z6matAddPiS_S_i7QUARTERS0_S0_ib --------------------------
	.section	.text._Z6matAddPiS_S_i7QUARTERS0_S0_ib,"ax",@progbits
	.align	128
        .global         _Z6matAddPiS_S_i7QUARTERS0_S0_ib
        .type           _Z6matAddPiS_S_i7QUARTERS0_S0_ib,@function
        .size           _Z6matAddPiS_S_i7QUARTERS0_S0_ib,(.L_x_30 - _Z6matAddPiS_S_i7QUARTERS0_S0_ib)
        .other          _Z6matAddPiS_S_i7QUARTERS0_S0_ib,@"STO_CUDA_ENTRY STV_DEFAULT"
_Z6matAddPiS_S_i7QUARTERS0_S0_ib:
.text._Z6matAddPiS_S_i7QUARTERS0_S0_ib:
[----:B------:R-:W0:Y:S08]  /*0000*/  LDC R1, c[0x0][0x37c] ;  /* 0x0000df00ff017b82 */ /* 0x000e300000000800 */
[----:B------:R-:W1:Y:S01]  /*0010*/  LDC R2, c[0x0][0x39c] ;  /* 0x0000e700ff027b82 */ /* 0x000e620000000800 */
[----:B------:R-:W2:Y:S01]  /*0020*/  S2R R0, SR_TID.X ;  /* 0x0000000000007919 */ /* 0x000ea20000002100 */
[----:B------:R-:W3:Y:S01]  /*0030*/  LDCU UR4, c[0x0][0x3a8] ;  /* 0x00007500ff0477ac */ /* 0x000ee20008000800 */
[----:B------:R-:W4:Y:S01]  /*0040*/  S2R R3, SR_TID.Y ;  /* 0x0000000000037919 */ /* 0x000f220000002200 */
[----:B------:R-:W5:Y:S04]  /*0050*/  LDCU.64 UR8, c[0x0][0x3a0] ;  /* 0x00007400ff0877ac */ /* 0x000f680008000a00 */
[----:B------:R-:W2:Y:S01]  /*0060*/  LDC R17, c[0x0][0x360] ;  /* 0x0000d800ff117b82 */ /* 0x000ea20000000800 */
[----:B------:R-:W-:-:S07]  /*0070*/  UMOV UR5, 0x1 ;  /* 0x0000000100057882 */ /* 0x000fce0000000000 */
[----:B------:R-:W2:Y:S01]  /*0080*/  S2UR UR6, SR_CTAID.X ;  /* 0x00000000000679c3 */ /* 0x000ea20000002500 */
[----:B---3--:R-:W-:-:S07]  /*0090*/  USHF.L.U32 UR4, UR5, UR4, URZ ;  /* 0x0000000405047299 */ /* 0x008fce00080006ff */
[----:B------:R-:W4:Y:S01]  /*00a0*/  S2UR UR7, SR_CTAID.Y ;  /* 0x00000000000779c3 */ /* 0x000f220000002600 */
[----:B-1----:R-:W-:Y:S01]  /*00b0*/  ISETP.GT.AND P0, PT, R2, 0x1, PT ;  /* 0x000000010200780c */ /* 0x002fe20003f04270 */
[----:B------:R-:W-:Y:S01]  /*00c0*/  ULEA.HI UR36, UR4, UR4, URZ, 0x1 ;  /* 0x0000000404247291 */ /* 0x000fe2000f8f08ff */
[----:B-----5:R-:W-:Y:S02]  /*00d0*/  IMAD.U32 R22, RZ, RZ, UR8 ;  /* 0x00000008ff167e24 */ /* 0x020fe4000f8e00ff */
[----:B------:R-:W-:Y:S01]  /*00e0*/  IMAD.U32 R18, RZ, RZ, UR9 ;  /* 0x00000009ff127e24 */ /* 0x000fe2000f8e00ff */
[----:B------:R-:W-:Y:S02]  /*00f0*/  USHF.R.S32.HI UR36, URZ, 0x1, UR36 ;  /* 0x00000001ff247899 */ /* 0x000fe40008011424 */
[----:B------:R-:W4:Y:S01]  /*0100*/  LDC R16, c[0x0][0x364] ;  /* 0x0000d900ff107b82 */ /* 0x000f220000000800 */
[----:B--2---:R-:W-:Y:S02]  /*0110*/  IMAD R17, R17, UR6, R0 ;  /* 0x0000000611117c24 */ /* 0x004fe4000f8e0200 */
[----:B----4-:R-:W-:-:S03]  /*0120*/  IMAD R16, R16, UR7, R3 ;  /* 0x0000000710107c24 */ /* 0x010fc6000f8e0203 */
[----:B0-----:R-:W-:Y:S05]  /*0130*/  @P0 BRA `(.L_x_14) ;  /* 0x0000000000280947 */ /* 0x001fea0003800000 */
[----:B------:R-:W0:Y:S01]  /*0140*/  LDCU UR4, c[0x0][0x39c] ;  /* 0x00007380ff0477ac */ /* 0x000e220008000800 */
[----:B------:R-:W-:Y:S02]  /*0150*/  ISETP.NE.AND P0, PT, R2, RZ, PT ;  /* 0x000000ff0200720c */ /* 0x000fe40003f05270 */
[----:B0-----:R-:W-:Y:S01]  /*0160*/  MOV R24, UR4 ;  /* 0x0000000400187c02 */ /* 0x001fe20008000f00 */
[----:B------:R-:W-:-:S10]  /*0170*/  IMAD.U32 R19, RZ, RZ, UR4 ;  /* 0x00000004ff137e24 */ /* 0x000fd4000f8e00ff */
[----:B------:R-:W-:Y:S05]  /*0180*/  @!P0 BRA `(.L_x_15) ;  /* 0x00000000007c8947 */ /* 0x000fea0003800000 */
[----:B------:R-:W-:-:S13]  /*0190*/  ISETP.NE.AND P0, PT, R2, 0x1, PT ;  /* 0x000000010200780c */ /* 0x000fda0003f05270 */
[----:B------:R-:W-:Y:S05]  /*01a0*/  @P0 BRA `(.L_x_16) ;  /* 0x00000000002c0947 */ /* 0x000fea0003800000 */
[----:B------:R-:W-:Y:S01]  /*01b0*/  IMAD.MOV.U32 R24, RZ, RZ, RZ ;  /* 0x000000ffff187224 */ /* 0x000fe200078e00ff */
[----:B------:R-:W-:Y:S01]  /*01c0*/  MOV R19, UR36 ;  /* 0x0000002400137c02 */ /* 0x000fe20008000f00 */
[----:B------:R-:W-:Y:S06]  /*01d0*/  BRA `(.L_x_15) ;  /* 0x0000000000687947 */ /* 0x000fec0003800000 */
.L_x_14:
[----:B------:R-:W-:-:S13]  /*01e0*/  ISETP.NE.AND P0, PT, R2, 0x2, PT ;  /* 0x000000020200780c */ /* 0x000fda0003f05270 */
[----:B------:R-:W-:Y:S02]  /*01f0*/  @!P0 IMAD.MOV.U32 R19, RZ, RZ, RZ ;  /* 0x000000ffff138224 */ /* 0x000fe400078e00ff */
[----:B------:R-:W-:Y:S01]  /*0200*/  @!P0 IMAD.U32 R24, RZ, RZ, UR36 ;  /* 0x00000024ff188e24 */ /* 0x000fe2000f8e00ff */
[----:B------:R-:W-:Y:S06]  /*0210*/  @!P0 BRA `(.L_x_15) ;  /* 0x0000000000588947 */ /* 0x000fec0003800000 */
[----:B------:R-:W-:Y:S01]  /*0220*/  ISETP.NE.AND P0, PT, R2, 0x3, PT ;  /* 0x000000030200780c */ /* 0x000fe20003f05270 */
[----:B------:R-:W-:Y:S01]  /*0230*/  IMAD.U32 R19, RZ, RZ, UR36 ;  /* 0x00000024ff137e24 */ /* 0x000fe2000f8e00ff */
[----:B------:R-:W-:-:S11]  /*0240*/  MOV R24, UR36 ;  /* 0x0000002400187c02 */ /* 0x000fd60008000f00 */
[----:B------:R-:W-:Y:S05]  /*0250*/  @!P0 BRA `(.L_x_15) ;  /* 0x0000000000488947 */ /* 0x000fea0003800000 */
.L_x_16:
        /* <DEDUP_REMOVED lines=8> */
[----:B0-----:R-:W-:Y:S01]  /*02e0*/  IMAD.U32 R4, RZ, RZ, UR4 ;  /* 0x00000004ff047e24 */ /* 0x001fe2000f8e00ff */
[----:B------:R-:W-:Y:S01]  /*02f0*/  MOV R5, UR5 ;  /* 0x0000000500057c02 */ /* 0x000fe20008000f00 */
[----:B-1----:R-:W-:-:S02]  /*0300*/  IMAD.U32 R6, RZ, RZ, UR6 ;  /* 0x00000006ff067e24 */ /* 0x002fc4000f8e00ff */
[----:B------:R-:W-:Y:S01]  /*0310*/  IMAD.U32 R7, RZ, RZ, UR7 ;  /* 0x00000007ff077e24 */ /* 0x000fe2000f8e00ff */
[----:B---3--:R-:W-:Y:S01]  /*0320*/  MOV R10, UR8 ;  /* 0x00000008000a7c02 */ /* 0x008fe20008000f00 */
[----:B------:R-:W-:-:S07]  /*0330*/  IMAD.U32 R11, RZ, RZ, UR9 ;  /* 0x00000009ff0b7e24 */ /* 0x000fce000f8e00ff */
[----:B------:R-:W-:-:S07]  /*0340*/  LEPC R20, `(.L_x_17) ;  /* 0x000000001014794e */ /* 0x000fce0000000000 */
[----:B--2---:R-:W-:Y:S05]  /*0350*/  CALL.ABS.NOINC R2 ;  /* 0x0000000002007343 */ /* 0x004fea0003c00000 */
.L_x_17:
[----:B------:R-:W-:Y:S02]  /*0360*/  HFMA2 R19, -RZ, RZ, 0, 0 ;  /* 0x00000000ff137431 */ /* 0x000fe400000001ff */
[----:B------:R-:W-:-:S07]  /*0370*/  IMAD.MOV.U32 R24, RZ, RZ, RZ ;  /* 0x000000ffff187224 */ /* 0x000fce00078e00ff */
.L_x_15:
[----:B------:R-:W0:Y:S02]  /*0380*/  LDC R0, c[0x0][0x3a0] ;  /* 0x0000e800ff007b82 */ /* 0x000e240000000800 */
[----:B0-----:R-:W-:-:S13]  /*0390*/  ISETP.GT.AND P0, PT, R0, 0x1, PT ;  /* 0x000000010000780c */ /* 0x001fda0003f04270 */
[----:B------:R-:W-:Y:S05]  /*03a0*/  @P0 BRA `(.L_x_18) ;  /* 0x0000000000240947 */ /* 0x000fea0003800000 */
[----:B------:R-:W0:Y:S01]  /*03b0*/  LDCU UR4, c[0x0][0x3a0] ;  /* 0x00007400ff0477ac */ /* 0x000e220008000800 */
[----:B------:R-:W-:Y:S01]  /*03c0*/  ISETP.NE.AND P0, PT, R0, RZ, PT ;  /* 0x000000ff0000720c */ /* 0x000fe20003f05270 */
[----:B0-----:R-:W-:-:S12]  /*03d0*/  IMAD.U32 R23, RZ, RZ, UR4 ;  /* 0x00000004ff177e24 */ /* 0x001fd8000f8e00ff */
[----:B------:R-:W-:Y:S05]  /*03e0*/  @!P0 BRA `(.L_x_19) ;  /* 0x0000000000788947 */ /* 0x000fea0003800000 */
[----:B------:R-:W-:-:S13]  /*03f0*/  ISETP.NE.AND P0, PT, R0, 0x1, PT ;  /* 0x000000010000780c */ /* 0x000fda0003f05270 */
[----:B------:R-:W-:Y:S05]  /*0400*/  @P0 BRA `(.L_x_20) ;  /* 0x00000000002c0947 */ /* 0x000fea0003800000 */
[----:B------:R-:W-:Y:S02]  /*0410*/  HFMA2 R22, -RZ, RZ, 0, 0 ;  /* 0x00000000ff167431 */ /* 0x000fe400000001ff */
[----:B------:R-:W-:Y:S01]  /*0420*/  IMAD.U32 R23, RZ, RZ, UR36 ;  /* 0x00000024ff177e24 */ /* 0x000fe2000f8e00ff */
[----:B------:R-:W-:Y:S06]  /*0430*/  BRA `(.L_x_19) ;  /* 0x0000000000647947 */ /* 0x000fec0003800000 */
.L_x_18:
        /* <DEDUP_REMOVED lines=8> */
.L_x_20:
        /* <DEDUP_REMOVED lines=16> */
.L_x_21:
[----:B------:R-:W-:-:S07]  /*05c0*/  CS2R R22, SRZ ;  /* 0x0000000000167805 */ /* 0x000fce000001ff00 */
.L_x_19:
        /* <DEDUP_REMOVED lines=12> */
.L_x_22:
        /* <DEDUP_REMOVED lines=8> */
.L_x_24:
        /* <DEDUP_REMOVED lines=16> */
.L_x_25:
[----:B------:R-:W-:Y:S02]  /*0810*/  HFMA2 R3, -RZ, RZ, 0, 0 ;  /* 0x00000000ff037431 */ /* 0x000fe400000001ff */
[----:B------:R-:W-:-:S07]  /*0820*/  IMAD.MOV.U32 R18, RZ, RZ, RZ ;  /* 0x000000ffff127224 */ /* 0x000fce00078e00ff */
.L_x_23:
[----:B------:R-:W0:Y:S02]  /*0830*/  LDCU.U8 UR4, c[0x0][0x3ac] ;  /* 0x00007580ff0477ac */ /* 0x000e240008000000 */
[----:B0-----:R-:W-:-:S04]  /*0840*/  UPRMT UR4, UR4, 0x8880, URZ ;  /* 0x0000888004047896 */ /* 0x001fc800080000ff */
[----:B------:R-:W-:-:S07]  /*0850*/  UISETP.NE.AND UP0, UPT, UR4, URZ, UPT ;  /* 0x000000ff0400728c */ /* 0x000fce000bf05270 */
[----:B------:R-:W0:Y:S02]  /*0860*/  LDCU.64 UR4, c[0x0][0x358] ;  /* 0x00006b00ff0477ac */ /* 0x000e240008000a00 */
[----:B------:R-:W-:Y:S05]  /*0870*/  BRA.U !UP0, `(.L_x_26) ;  /* 0x0000000108547547 */ /* 0x000fea000b800000 */
[----:B------:R-:W1:Y:S01]  /*0880*/  LDC.64 R6, c[0x0][0x380] ;  /* 0x0000e000ff067b82 */ /* 0x000e620000000a00 */
[----:B------:R-:W2:Y:S01]  /*0890*/  LDCU UR6, c[0x0][0x398] ;  /* 0x00007300ff0677ac */ /* 0x000ea20008000800 */
[C---:B------:R-:W-:Y:S01]  /*08a0*/  IADD3 R19, PT, PT, R16.reuse, R19, RZ ;  /* 0x0000001310137210 */ /* 0x040fe20007ffe0ff */
[C---:B------:R-:W-:Y:S01]  /*08b0*/  IMAD.IADD R24, R17.reuse, 0x1, R24 ;  /* 0x0000000111187824 */ /* 0x040fe200078e0218 */
[----:B------:R-:W-:Y:S01]  /*08c0*/  IADD3 R23, PT, PT, R16, R23, RZ ;  /* 0x0000001710177210 */ /* 0x000fe20007ffe0ff */
[----:B------:R-:W-:-:S03]  /*08d0*/  IMAD.IADD R22, R17, 0x1, R22 ;  /* 0x0000000111167824 */ /* 0x000fc600078e0216 */
[----:B------:R-:W3:Y:S08]  /*08e0*/  LDC.64 R4, c[0x0][0x388] ;  /* 0x0000e200ff047b82 */ /* 0x000ef00000000a00 */
[----:B------:R-:W4:Y:S01]  /*08f0*/  LDC.64 R8, c[0x0][0x390] ;  /* 0x0000e400ff087b82 */ /* 0x000f220000000a00 */
[----:B--2---:R-:W-:Y:S02]  /*0900*/  IMAD R19, R24, UR6, R19 ;  /* 0x0000000618137c24 */ /* 0x004fe4000f8e0213 */
[----:B------:R-:W-:-:S02]  /*0910*/  IMAD R23, R22, UR6, R23 ;  /* 0x0000000616177c24 */ /* 0x000fc4000f8e0217 */
[----:B-1----:R-:W-:-:S06]  /*0920*/  IMAD.WIDE R6, R19, 0x4, R6 ;  /* 0x0000000413067825 */ /* 0x002fcc00078e0206 */
[----:B0-----:R-:W2:Y:S01]  /*0930*/  LDG.E R6, desc[UR4][R6.64] ;  /* 0x0000000406067981 */ /* 0x001ea2000c1e1900 */
[----:B---3--:R-:W-:-:S06]  /*0940*/  IMAD.WIDE R4, R23, 0x4, R4 ;  /* 0x0000000417047825 */ /* 0x008fcc00078e0204 */
[----:B------:R-:W2:Y:S01]  /*0950*/  LDG.E R5, desc[UR4][R4.64] ;  /* 0x0000000404057981 */ /* 0x000ea2000c1e1900 */
[----:B------:R-:W-:Y:S01]  /*0960*/  IADD3 R16, PT, PT, R16, R3, RZ ;  /* 0x0000000310107210 */ /* 0x000fe20007ffe0ff */
[----:B------:R-:W-:-:S04]  /*0970*/  IMAD.IADD R17, R17, 0x1, R18 ;  /* 0x0000000111117824 */ /* 0x000fc800078e0212 */
[----:B------:R-:W-:-:S04]  /*0980*/  IMAD R3, R17, UR6, R16 ;  /* 0x0000000611037c24 */ /* 0x000fc8000f8e0210 */
[----:B----4-:R-:W-:-:S04]  /*0990*/  IMAD.WIDE R2, R3, 0x4, R8 ;  /* 0x0000000403027825 */ /* 0x010fc800078e0208 */
[----:B--2---:R-:W-:-:S05]  /*09a0*/  IMAD.IADD R9, R6, 0x1, -R5 ;  /* 0x0000000106097824 */ /* 0x004fca00078e0a05 */
[----:B------:R-:W-:Y:S01]  /*09b0*/  STG.E desc[UR4][R2.64], R9 ;  /* 0x0000000902007986 */ /* 0x000fe2000c101904 */
[----:B------:R-:W-:Y:S05]  /*09c0*/  EXIT ;  /* 0x000000000000794d */ /* 0x000fea0003800000 */
.L_x_26:
        /* <DEDUP_REMOVED lines=17> */
[----:B----4-:R-:W-:Y:S01]  /*0ae0*/  IMAD.WIDE R8, R17, 0x4, R8 ;  /* 0x0000000411087825 */ /* 0x010fe200078e0208 */
[----:B--2---:R-:W-:-:S05]  /*0af0*/  IADD3 R3, PT, PT, R6, R5, RZ ;  /* 0x0000000506037210 */ /* 0x004fca0007ffe0ff */
[----:B------:R-:W-:Y:S01]  /*0b00*/  STG.E desc[UR4][R8.64], R3 ;  /* 0x0000000308007986 */ /* 0x000fe2000c101904 */
[----:B------:R-:W-:Y:S05]  /*0b10*/  EXIT ;  /* 0x000000000000794d */ /* 0x000fea0003800000 */
.L_x_27:
        /* <DEDUP_REMOVED lines=14> */
.L_x_30:


//--------------------- .nv.global.init           --------------------------
	.section	.nv.global.init,"aw",@progbits
.nv.global.init:
	.type		$str,@object
	.size		$str,($str$1 - $str)
$str:
        /*0000*/ 	.byte	0x66, 0x61, 0x6c, 0x73, 0x65, 0x00
	.type		$str$1,@object
	.size		$str$1,(__unnamed_1 - $str$1)
$str$1:
        /*0006*/ 	.byte	0x2f, 0x74, 0x6d, 0x70, 0x2f, 0x73, 0x61, 0x73, 0x73, 0x5f, 0x63, 0x75, 0x5f, 0x65, 0x62, 0x6a
        /*0016*/ 	.byte	0x6a, 0x32, 0x74, 0x35, 0x79, 0x2f, 0x6b, 0x2e, 0x63, 0x75, 0x00
	.type		__unnamed_1,@object
	.size		__unnamed_1,(.L_0 - __unnamed_1)
__unnamed_1:
        /*0021*/ 	.byte	0x76, 0x6f, 0x69, 0x64, 0x20, 0x67, 0x65, 0x74, 0x5f, 0x73, 0x75, 0x62, 0x5f, 0x6f, 0x66, 0x66
        /*0031*/ 	.byte	0x73, 0x65, 0x74, 0x28, 0x69, 0x6e, 0x74, 0x2c, 0x20, 0x51, 0x55, 0x41, 0x52, 0x54, 0x45, 0x52
        /*0041*/ 	.byte	0x2c, 0x20, 0x69, 0x6e, 0x74, 0x20, 0x26, 0x2c, 0x20, 0x69, 0x6e, 0x74, 0x20, 0x26, 0x29, 0x00
.L_0:


//--------------------- .nv.shared.reserved.0     --------------------------
	.section	.nv.shared.reserved.0,"aw",@nobits
	.weak		__nv_reservedSMEM_offset_0_alias
	.size		__nv_reservedSMEM_offset_0_alias, 0, 64
	.other		__nv_reservedSMEM_offset_0_alias,@"STO_CUDA_RESERVED_SHARED STV_DEFAULT"
__nv_reservedSMEM_offset_0_alias:
	.zero		0
	.zero		64


//--------------------- .nv.constant0._Z26normalParallelMatMulKernelPiS_S_ii --------------------------
	.section	.nv.constant0._Z26normalParallelMatMulKernelPiS_S_ii,"a",@progbits
	.sectionflags	@""
	.align	4
.nv.constant0._Z26normalParallelMatMulKernelPiS_S_ii:
	.zero		928


//--------------------- .nv.constant0._Z7matCopyPiS_i7QUARTERS0_i --------------------------
	.section	.nv.constant0._Z7matCopyPiS_i7QUARTERS0_i,"a",@progbits
	.sectionflags	@""
	.align	4
.nv.constant0._Z7matCopyPiS_i7QUARTERS0_i:
	.zero		928


//--------------------- .nv.constant0._Z6matAddPiS_S_i7QUARTERS0_S0_ib --------------------------
	.section	.nv.constant0._Z6matAddPiS_S_i7QUARTERS0_S0_ib,"a",@progbits
	.sectionflags	@""
	.align	4
.nv.constant0._Z6matAddPiS_S_i7QUARTERS0_S0_ib:
	.zero		941


//--------------------- SYMBOLS --------------------------

	.type		.nv.reservedSmem.offset0,@object
	.size		.nv.reservedSmem.offset0,0x4
	.type		__assertfail,@function
